//
// Generated by NVIDIA NVVM Compiler
//
// Compiler Build ID: CL-36424714
// Cuda compilation tools, release 13.0, V13.0.88
// Based on NVVM 20.0.0
//

.version 9.0
.target sm_100
.address_size 64

	// .globl	_Z10jsd_kernelPKfiS0_iPfiS1_iPKifiiib
.extern .shared .align 16 .b8 sdata[];

.visible .entry _Z10jsd_kernelPKfiS0_iPfiS1_iPKifiiib(
	.param .u64 .ptr .align 1 _Z10jsd_kernelPKfiS0_iPfiS1_iPKifiiib_param_0,
	.param .u32 _Z10jsd_kernelPKfiS0_iPfiS1_iPKifiiib_param_1,
	.param .u64 .ptr .align 1 _Z10jsd_kernelPKfiS0_iPfiS1_iPKifiiib_param_2,
	.param .u32 _Z10jsd_kernelPKfiS0_iPfiS1_iPKifiiib_param_3,
	.param .u64 .ptr .align 1 _Z10jsd_kernelPKfiS0_iPfiS1_iPKifiiib_param_4,
	.param .u32 _Z10jsd_kernelPKfiS0_iPfiS1_iPKifiiib_param_5,
	.param .u64 .ptr .align 1 _Z10jsd_kernelPKfiS0_iPfiS1_iPKifiiib_param_6,
	.param .u32 _Z10jsd_kernelPKfiS0_iPfiS1_iPKifiiib_param_7,
	.param .u64 .ptr .align 1 _Z10jsd_kernelPKfiS0_iPfiS1_iPKifiiib_param_8,
	.param .f32 _Z10jsd_kernelPKfiS0_iPfiS1_iPKifiiib_param_9,
	.param .u32 _Z10jsd_kernelPKfiS0_iPfiS1_iPKifiiib_param_10,
	.param .u32 _Z10jsd_kernelPKfiS0_iPfiS1_iPKifiiib_param_11,
	.param .u32 _Z10jsd_kernelPKfiS0_iPfiS1_iPKifiiib_param_12,
	.param .u8 _Z10jsd_kernelPKfiS0_iPfiS1_iPKifiiib_param_13
)
{
	.reg .pred 	%p<19>;
	.reg .b16 	%rs<2>;
	.reg .b32 	%r<53>;
	.reg .b32 	%f<144>;
	.reg .b64 	%rd<34>;

	ld.param.u32 	%r20, [_Z10jsd_kernelPKfiS0_iPfiS1_iPKifiiib_param_1];
	ld.param.u64 	%rd8, [_Z10jsd_kernelPKfiS0_iPfiS1_iPKifiiib_param_2];
	ld.param.u32 	%r15, [_Z10jsd_kernelPKfiS0_iPfiS1_iPKifiiib_param_3];
	ld.param.u64 	%rd9, [_Z10jsd_kernelPKfiS0_iPfiS1_iPKifiiib_param_4];
	ld.param.u32 	%r16, [_Z10jsd_kernelPKfiS0_iPfiS1_iPKifiiib_param_5];
	ld.param.u64 	%rd11, [_Z10jsd_kernelPKfiS0_iPfiS1_iPKifiiib_param_6];
	ld.param.u32 	%r21, [_Z10jsd_kernelPKfiS0_iPfiS1_iPKifiiib_param_7];
	ld.param.u64 	%rd10, [_Z10jsd_kernelPKfiS0_iPfiS1_iPKifiiib_param_8];
	ld.param.f32 	%f16, [_Z10jsd_kernelPKfiS0_iPfiS1_iPKifiiib_param_9];
	ld.param.u32 	%r17, [_Z10jsd_kernelPKfiS0_iPfiS1_iPKifiiib_param_10];
	ld.param.u32 	%r18, [_Z10jsd_kernelPKfiS0_iPfiS1_iPKifiiib_param_11];
	ld.param.u32 	%r19, [_Z10jsd_kernelPKfiS0_iPfiS1_iPKifiiib_param_12];
	ld.param.s8 	%rs1, [_Z10jsd_kernelPKfiS0_iPfiS1_iPKifiiib_param_13];
	cvta.to.global.u64 	%rd12, %rd11;
	mov.u32 	%r1, %ctaid.x;
	mul.lo.s32 	%r2, %r20, %r1;
	mul.lo.s32 	%r22, %r21, %r1;
	mul.wide.s32 	%rd13, %r22, 4;
	add.s64 	%rd1, %rd12, %rd13;
	setp.eq.s16 	%p1, %rs1, 0;
	@%p1 bra 	$L__BB0_5;
	cvta.to.global.u64 	%rd14, %rd10;
	mul.wide.u32 	%rd15, %r1, 4;
	add.s64 	%rd16, %rd14, %rd15;
	ld.global.u32 	%r23, [%rd16];
	setp.ne.s32 	%p2, %r23, %r18;
	@%p2 bra 	$L__BB0_5;
	mov.u32 	%r50, %tid.x;
	setp.ge.s32 	%p3, %r50, %r19;
	@%p3 bra 	$L__BB0_27;
	mov.u32 	%r4, %ntid.x;
$L__BB0_4:
	mul.wide.s32 	%rd17, %r50, 4;
	add.s64 	%rd18, %rd1, %rd17;
	mov.b32 	%r24, 0;
	st.global.u32 	[%rd18], %r24;
	add.s32 	%r50, %r50, %r4;
	setp.lt.s32 	%p4, %r50, %r19;
	@%p4 bra 	$L__BB0_4;
	bra.uni 	$L__BB0_27;
$L__BB0_5:
	setp.lt.s32 	%p5, %r19, 1;
	@%p5 bra 	$L__BB0_27;
	mov.u32 	%r7, %tid.x;
	shl.b32 	%r26, %r7, 2;
	mov.u32 	%r27, sdata;
	add.s32 	%r8, %r27, %r26;
	mov.u32 	%r9, %ntid.x;
	mov.f32 	%f17, 0f3F800000;
	sub.f32 	%f1, %f17, %f16;
	cvt.rn.f32.s32 	%f18, %r17;
	rcp.rn.f32 	%f2, %f18;
	mul.lo.s32 	%r28, %r16, %r1;
	cvt.s64.s32 	%rd2, %r28;
	mul.lo.s32 	%r29, %r15, %r1;
	cvt.s64.s32 	%rd3, %r29;
	cvt.s64.s32 	%rd4, %r2;
	cvta.to.global.u64 	%rd5, %rd8;
	cvta.to.global.u64 	%rd6, %rd9;
	mov.b32 	%r51, 0;
$L__BB0_7:
	add.s32 	%r11, %r51, %r7;
	setp.ge.s32 	%p6, %r11, %r19;
	mov.f32 	%f5, 0fFF800000;
	mov.f32 	%f6, %f5;
	@%p6 bra 	$L__BB0_9;
	ld.param.u64 	%rd33, [_Z10jsd_kernelPKfiS0_iPfiS1_iPKifiiib_param_0];
	cvt.s64.s32 	%rd19, %r11;
	add.s64 	%rd20, %rd19, %rd4;
	cvta.to.global.u64 	%rd21, %rd33;
	shl.b64 	%rd22, %rd20, 2;
	add.s64 	%rd23, %rd21, %rd22;
	ld.global.f32 	%f5, [%rd23];
	add.s64 	%rd24, %rd19, %rd3;
	shl.b64 	%rd25, %rd24, 2;
	add.s64 	%rd26, %rd5, %rd25;
	ld.global.f32 	%f6, [%rd26];
$L__BB0_9:
	setp.neu.f32 	%p7, %f16, 0f00000000;
	@%p7 bra 	$L__BB0_11;
	st.shared.f32 	[%r8], %f6;
	bra.uni 	$L__BB0_14;
$L__BB0_11:
	setp.neu.f32 	%p8, %f16, 0f3F800000;
	@%p8 bra 	$L__BB0_13;
	st.shared.f32 	[%r8], %f5;
	bra.uni 	$L__BB0_14;
$L__BB0_13:
	max.f32 	%f20, %f5, %f6;
	st.shared.f32 	[%r8], %f20;
$L__BB0_14:
	setp.lt.u32 	%p9, %r9, 2;
	bar.sync 	0;
	@%p9 bra 	$L__BB0_19;
	mov.u32 	%r52, %r9;
$L__BB0_16:
	shr.u32 	%r13, %r52, 1;
	setp.ge.u32 	%p10, %r7, %r13;
	@%p10 bra 	$L__BB0_18;
	ld.shared.f32 	%f21, [%r8];
	shl.b32 	%r30, %r13, 2;
	add.s32 	%r31, %r8, %r30;
	ld.shared.f32 	%f22, [%r31];
	max.f32 	%f23, %f21, %f22;
	st.shared.f32 	[%r8], %f23;
$L__BB0_18:
	bar.sync 	0;
	setp.gt.u32 	%p11, %r52, 3;
	mov.u32 	%r52, %r13;
	@%p11 bra 	$L__BB0_16;
$L__BB0_19:
	setp.neu.f32 	%p12, %f16, 0f00000000;
	ld.shared.f32 	%f7, [sdata];
	@%p12 bra 	$L__BB0_21;
	sub.f32 	%f113, %f6, %f7;
	fma.rn.f32 	%f114, %f113, 0f3BBB989D, 0f3F000000;
	cvt.sat.f32.f32 	%f115, %f114;
	mov.f32 	%f116, 0f4B400001;
	mov.f32 	%f117, 0f437C0000;
	fma.rm.f32 	%f118, %f115, %f117, %f116;
	add.f32 	%f119, %f118, 0fCB40007F;
	neg.f32 	%f120, %f119;
	fma.rn.f32 	%f121, %f113, 0f3FB8AA3B, %f120;
	fma.rn.f32 	%f122, %f113, 0f32A57060, %f121;
	mov.b32 	%r46, %f118;
	shl.b32 	%r47, %r46, 23;
	mov.b32 	%f123, %r47;
	ex2.approx.ftz.f32 	%f124, %f122;
	mul.f32 	%f125, %f124, %f123;
	fma.rn.f32 	%f126, %f7, 0f3BBB989D, 0f3F000000;
	cvt.sat.f32.f32 	%f127, %f126;
	fma.rm.f32 	%f128, %f127, %f117, %f116;
	add.f32 	%f129, %f128, 0fCB40007F;
	neg.f32 	%f130, %f129;
	fma.rn.f32 	%f131, %f7, 0f3FB8AA3B, %f130;
	fma.rn.f32 	%f132, %f7, 0f32A57060, %f131;
	mov.b32 	%r48, %f128;
	shl.b32 	%r49, %r48, 23;
	mov.b32 	%f133, %r49;
	ex2.approx.ftz.f32 	%f134, %f132;
	mul.f32 	%f135, %f134, %f133;
	mul.f32 	%f136, %f125, %f135;
	sub.f32 	%f137, %f6, %f5;
	mul.f32 	%f142, %f137, %f136;
	neg.f32 	%f143, %f136;
	bra.uni 	$L__BB0_24;
$L__BB0_21:
	setp.neu.f32 	%p13, %f16, 0f3F800000;
	@%p13 bra 	$L__BB0_23;
	sub.f32 	%f88, %f5, %f7;
	fma.rn.f32 	%f89, %f88, 0f3BBB989D, 0f3F000000;
	cvt.sat.f32.f32 	%f90, %f89;
	mov.f32 	%f91, 0f4B400001;
	mov.f32 	%f92, 0f437C0000;
	fma.rm.f32 	%f93, %f90, %f92, %f91;
	add.f32 	%f94, %f93, 0fCB40007F;
	neg.f32 	%f95, %f94;
	fma.rn.f32 	%f96, %f88, 0f3FB8AA3B, %f95;
	fma.rn.f32 	%f97, %f88, 0f32A57060, %f96;
	mov.b32 	%r42, %f93;
	shl.b32 	%r43, %r42, 23;
	mov.b32 	%f98, %r43;
	ex2.approx.ftz.f32 	%f99, %f97;
	mul.f32 	%f100, %f99, %f98;
	fma.rn.f32 	%f101, %f7, 0f3BBB989D, 0f3F000000;
	cvt.sat.f32.f32 	%f102, %f101;
	fma.rm.f32 	%f103, %f102, %f92, %f91;
	add.f32 	%f104, %f103, 0fCB40007F;
	neg.f32 	%f105, %f104;
	fma.rn.f32 	%f106, %f7, 0f3FB8AA3B, %f105;
	fma.rn.f32 	%f107, %f7, 0f32A57060, %f106;
	mov.b32 	%r44, %f103;
	shl.b32 	%r45, %r44, 23;
	mov.b32 	%f108, %r45;
	ex2.approx.ftz.f32 	%f109, %f107;
	mul.f32 	%f110, %f109, %f108;
	mul.f32 	%f111, %f100, %f110;
	sub.f32 	%f112, %f5, %f6;
	mul.f32 	%f142, %f112, %f111;
	add.f32 	%f143, %f111, %f142;
	bra.uni 	$L__BB0_24;
$L__BB0_23:
	sub.f32 	%f24, %f5, %f7;
	sub.f32 	%f25, %f6, %f7;
	fma.rn.f32 	%f26, %f7, 0f3BBB989D, 0f3F000000;
	cvt.sat.f32.f32 	%f27, %f26;
	mov.f32 	%f28, 0f4B400001;
	mov.f32 	%f29, 0f437C0000;
	fma.rm.f32 	%f30, %f27, %f29, %f28;
	add.f32 	%f31, %f30, 0fCB40007F;
	neg.f32 	%f32, %f31;
	fma.rn.f32 	%f33, %f7, 0f3FB8AA3B, %f32;
	fma.rn.f32 	%f34, %f7, 0f32A57060, %f33;
	mov.b32 	%r32, %f30;
	shl.b32 	%r33, %r32, 23;
	mov.b32 	%f35, %r33;
	ex2.approx.ftz.f32 	%f36, %f34;
	mul.f32 	%f37, %f36, %f35;
	fma.rn.f32 	%f38, %f24, 0f3BBB989D, 0f3F000000;
	cvt.sat.f32.f32 	%f39, %f38;
	fma.rm.f32 	%f40, %f39, %f29, %f28;
	add.f32 	%f41, %f40, 0fCB40007F;
	neg.f32 	%f42, %f41;
	fma.rn.f32 	%f43, %f24, 0f3FB8AA3B, %f42;
	fma.rn.f32 	%f44, %f24, 0f32A57060, %f43;
	mov.b32 	%r34, %f40;
	shl.b32 	%r35, %r34, 23;
	mov.b32 	%f45, %r35;
	ex2.approx.ftz.f32 	%f46, %f44;
	mul.f32 	%f47, %f46, %f45;
	mul.f32 	%f48, %f37, %f47;
	fma.rn.f32 	%f49, %f25, 0f3BBB989D, 0f3F000000;
	cvt.sat.f32.f32 	%f50, %f49;
	fma.rm.f32 	%f51, %f50, %f29, %f28;
	add.f32 	%f52, %f51, 0fCB40007F;
	neg.f32 	%f53, %f52;
	fma.rn.f32 	%f54, %f25, 0f3FB8AA3B, %f53;
	fma.rn.f32 	%f55, %f25, 0f32A57060, %f54;
	mov.b32 	%r36, %f51;
	shl.b32 	%r37, %r36, 23;
	mov.b32 	%f56, %r37;
	ex2.approx.ftz.f32 	%f57, %f55;
	mul.f32 	%f58, %f57, %f56;
	mul.f32 	%f59, %f37, %f58;
	mul.f32 	%f60, %f16, %f59;
	mul.f32 	%f61, %f1, %f48;
	add.f32 	%f62, %f61, %f60;
	setp.lt.f32 	%p14, %f62, 0f00800000;
	mul.f32 	%f63, %f62, 0f4B000000;
	selp.f32 	%f64, %f63, %f62, %p14;
	selp.f32 	%f65, 0fC1B80000, 0f00000000, %p14;
	mov.b32 	%r38, %f64;
	add.s32 	%r39, %r38, -1059760811;
	and.b32  	%r40, %r39, -8388608;
	sub.s32 	%r41, %r38, %r40;
	mov.b32 	%f66, %r41;
	cvt.rn.f32.s32 	%f67, %r40;
	fma.rn.f32 	%f68, %f67, 0f34000000, %f65;
	add.f32 	%f69, %f66, 0fBF800000;
	fma.rn.f32 	%f70, %f69, 0fBE055027, 0f3E1039F6;
	fma.rn.f32 	%f71, %f70, %f69, 0fBDF8CDCC;
	fma.rn.f32 	%f72, %f71, %f69, 0f3E0F2955;
	fma.rn.f32 	%f73, %f72, %f69, 0fBE2AD8B9;
	fma.rn.f32 	%f74, %f73, %f69, 0f3E4CED0B;
	fma.rn.f32 	%f75, %f74, %f69, 0fBE7FFF22;
	fma.rn.f32 	%f76, %f75, %f69, 0f3EAAAA78;
	fma.rn.f32 	%f77, %f76, %f69, 0fBF000000;
	mul.f32 	%f78, %f69, %f77;
	fma.rn.f32 	%f79, %f78, %f69, %f69;
	fma.rn.f32 	%f80, %f68, 0f3F317218, %f79;
	setp.gt.u32 	%p15, %r38, 2139095039;
	fma.rn.f32 	%f81, %f64, 0f7F800000, 0f7F800000;
	selp.f32 	%f82, %f81, %f80, %p15;
	setp.eq.f32 	%p16, %f64, 0f00000000;
	selp.f32 	%f83, 0fFF800000, %f82, %p16;
	mul.f32 	%f84, %f6, %f60;
	fma.rn.f32 	%f85, %f5, %f61, %f84;
	mul.f32 	%f86, %f62, %f83;
	sub.f32 	%f142, %f85, %f86;
	sub.f32 	%f87, %f5, %f83;
	mul.f32 	%f143, %f61, %f87;
$L__BB0_24:
	setp.ge.s32 	%p17, %r11, %r19;
	@%p17 bra 	$L__BB0_26;
	cvt.s64.s32 	%rd27, %r11;
	add.s64 	%rd28, %rd27, %rd2;
	shl.b64 	%rd29, %rd28, 2;
	add.s64 	%rd30, %rd6, %rd29;
	mul.f32 	%f138, %f2, %f142;
	st.global.f32 	[%rd30], %f138;
	mul.wide.s32 	%rd31, %r11, 4;
	add.s64 	%rd32, %rd1, %rd31;
	mul.f32 	%f139, %f2, %f143;
	st.global.f32 	[%rd32], %f139;
$L__BB0_26:
	bar.sync 	0;
	add.s32 	%r51, %r51, %r9;
	setp.lt.s32 	%p18, %r51, %r19;
	@%p18 bra 	$L__BB0_7;
$L__BB0_27:
	ret;

}
	// .globl	_Z19jsd_backward_kernelPKfPffi
.visible .entry _Z19jsd_backward_kernelPKfPffi(
	.param .u64 .ptr .align 1 _Z19jsd_backward_kernelPKfPffi_param_0,
	.param .u64 .ptr .align 1 _Z19jsd_backward_kernelPKfPffi_param_1,
	.param .f32 _Z19jsd_backward_kernelPKfPffi_param_2,
	.param .u32 _Z19jsd_backward_kernelPKfPffi_param_3
)
{
	.reg .pred 	%p<3>;
	.reg .b32 	%r<6>;
	.reg .b32 	%f<7>;
	.reg .b64 	%rd<11>;

	ld.param.u64 	%rd3, [_Z19jsd_backward_kernelPKfPffi_param_0];
	ld.param.u64 	%rd2, [_Z19jsd_backward_kernelPKfPffi_param_1];
	ld.param.f32 	%f4, [_Z19jsd_backward_kernelPKfPffi_param_2];
	ld.param.u32 	%r2, [_Z19jsd_backward_kernelPKfPffi_param_3];
	cvta.to.global.u64 	%rd1, %rd3;
	mov.u32 	%r3, %ctaid.x;
	mov.u32 	%r4, %ntid.x;
	mov.u32 	%r5, %tid.x;
	mad.lo.s32 	%r1, %r3, %r4, %r5;
	setp.ge.s32 	%p1, %r1, %r2;
	@%p1 bra 	$L__BB1_5;
	setp.neu.f32 	%p2, %f4, 0f3F800000;
	@%p2 bra 	$L__BB1_3;
	mul.wide.s32 	%rd6, %r1, 4;
	add.s64 	%rd7, %rd1, %rd6;
	ld.global.f32 	%f6, [%rd7];
	bra.uni 	$L__BB1_4;
$L__BB1_3:
	mul.wide.s32 	%rd4, %r1, 4;
	add.s64 	%rd5, %rd1, %rd4;
	ld.global.f32 	%f5, [%rd5];
	mul.f32 	%f6, %f4, %f5;
$L__BB1_4:
	cvta.to.global.u64 	%rd8, %rd2;
	mul.wide.s32 	%rd9, %r1, 4;
	add.s64 	%rd10, %rd8, %rd9;
	st.global.f32 	[%rd10], %f6;
$L__BB1_5:
	ret;

}
	// .globl	_Z17reduce_sum_kernelPKfPfi
.visible .entry _Z17reduce_sum_kernelPKfPfi(
	.param .u64 .ptr .align 1 _Z17reduce_sum_kernelPKfPfi_param_0,
	.param .u64 .ptr .align 1 _Z17reduce_sum_kernelPKfPfi_param_1,
	.param .u32 _Z17reduce_sum_kernelPKfPfi_param_2
)
{
	.reg .pred 	%p<7>;
	.reg .b32 	%r<17>;
	.reg .b32 	%f<11>;
	.reg .b64 	%rd<11>;

	ld.param.u64 	%rd3, [_Z17reduce_sum_kernelPKfPfi_param_0];
	ld.param.u64 	%rd2, [_Z17reduce_sum_kernelPKfPfi_param_1];
	ld.param.u32 	%r9, [_Z17reduce_sum_kernelPKfPfi_param_2];
	cvta.to.global.u64 	%rd1, %rd3;
	mov.u32 	%r1, %tid.x;
	mov.u32 	%r2, %ctaid.x;
	mov.u32 	%r16, %ntid.x;
	mul.lo.s32 	%r10, %r16, %r2;
	shl.b32 	%r11, %r10, 1;
	add.s32 	%r4, %r11, %r1;
	setp.ge.u32 	%p1, %r4, %r9;
	mov.f32 	%f10, 0f00000000;
	@%p1 bra 	$L__BB2_3;
	mul.wide.u32 	%rd4, %r4, 4;
	add.s64 	%rd5, %rd1, %rd4;
	ld.global.f32 	%f10, [%rd5];
	add.s32 	%r5, %r4, %r16;
	setp.ge.u32 	%p2, %r5, %r9;
	@%p2 bra 	$L__BB2_3;
	mul.wide.u32 	%rd6, %r5, 4;
	add.s64 	%rd7, %rd1, %rd6;
	ld.global.f32 	%f5, [%rd7];
	add.f32 	%f10, %f10, %f5;
$L__BB2_3:
	shl.b32 	%r12, %r1, 2;
	mov.u32 	%r13, sdata;
	add.s32 	%r6, %r13, %r12;
	st.shared.f32 	[%r6], %f10;
	bar.sync 	0;
	setp.lt.u32 	%p3, %r16, 2;
	@%p3 bra 	$L__BB2_7;
$L__BB2_4:
	shr.u32 	%r8, %r16, 1;
	setp.ge.u32 	%p4, %r1, %r8;
	@%p4 bra 	$L__BB2_6;
	shl.b32 	%r14, %r8, 2;
	add.s32 	%r15, %r6, %r14;
	ld.shared.f32 	%f6, [%r15];
	ld.shared.f32 	%f7, [%r6];
	add.f32 	%f8, %f6, %f7;
	st.shared.f32 	[%r6], %f8;
$L__BB2_6:
	bar.sync 	0;
	setp.gt.u32 	%p5, %r16, 3;
	mov.u32 	%r16, %r8;
	@%p5 bra 	$L__BB2_4;
$L__BB2_7:
	setp.ne.s32 	%p6, %r1, 0;
	@%p6 bra 	$L__BB2_9;
	ld.shared.f32 	%f9, [sdata];
	cvta.to.global.u64 	%rd8, %rd2;
	mul.wide.u32 	%rd9, %r2, 4;
	add.s64 	%rd10, %rd8, %rd9;
	st.global.f32 	[%rd10], %f9;
$L__BB2_9:
	ret;

}


// ===== COMPILED SASS (sm_100) =====

	.target	sm_100

	.elftype	@"ET_EXEC"


//--------------------- .note.nv.tkinfo           --------------------------
	.section	.note.nv.tkinfo,"",@"SHT_NOTE"
	.sectionflags	@"SHF_NOTE_NV_TKINFO"
	.tkinfo
        /*0018*/ 	.word	0x00000002
        /*0030*/ 	.string	""
        /*0030*/ 	.string	"ptxas"
        /*0030*/ 	.string	"Cuda compilation tools, release 13.0, V13.0.88"
        /*0030*/ 	.string	"Build cuda_13.0.r13.0/compiler.36424714_0"
        /*0030*/ 	.string	"-arch sm_100 -m 64 "



//--------------------- .note.nv.cuinfo           --------------------------
	.section	.note.nv.cuinfo,"",@"SHT_NOTE"
	.sectionflags	@"SHF_NOTE_NV_CUINFO"
        /*0018*/ 	.short	0x0002
        /*001a*/ 	.short	0x0064
        /*001c*/ 	.short	0x0082
	.zero		2


//--------------------- .nv.info                  --------------------------
	.section	.nv.info,"",@"SHT_CUDA_INFO"
	.align	4


	//----- nvinfo : EIATTR_REGCOUNT
	.align		4
        /*0000*/ 	.byte	0x04, 0x2f
        /*0002*/ 	.short	(.L_1 - .L_0)
	.align		4
.L_0:
        /*0004*/ 	.word	index@(_Z10jsd_kernelPKfiS0_iPfiS1_iPKifiiib)
        /*0008*/ 	.word	0x0000001a


	//----- nvinfo : EIATTR_FRAME_SIZE
	.align		4
.L_1:
        /*000c*/ 	.byte	0x04, 0x11
        /*000e*/ 	.short	(.L_3 - .L_2)
	.align		4
.L_2:
        /*0010*/ 	.word	index@($__internal_0_$__cuda_sm20_rcp_rn_f32_slowpath)
        /*0014*/ 	.word	0x00000000


	//----- nvinfo : EIATTR_FRAME_SIZE
	.align		4
.L_3:
        /*0018*/ 	.byte	0x04, 0x11
        /*001a*/ 	.short	(.L_5 - .L_4)
	.align		4
.L_4:
        /*001c*/ 	.word	index@(_Z10jsd_kernelPKfiS0_iPfiS1_iPKifiiib)
        /*0020*/ 	.word	0x00000000


	//----- nvinfo : EIATTR_REGCOUNT
	.align		4
.L_5:
        /*0024*/ 	.byte	0x04, 0x2f
        /*0026*/ 	.short	(.L_7 - .L_6)
	.align		4
.L_6:
        /*0028*/ 	.word	index@(_Z19jsd_backward_kernelPKfPffi)
        /*002c*/ 	.word	0x0000000c


	//----- nvinfo : EIATTR_FRAME_SIZE
	.align		4
.L_7:
        /*0030*/ 	.byte	0x04, 0x11
        /*0032*/ 	.short	(.L_9 - .L_8)
	.align		4
.L_8:
        /*0034*/ 	.word	index@(_Z19jsd_backward_kernelPKfPffi)
        /*0038*/ 	.word	0x00000000


	//----- nvinfo : EIATTR_REGCOUNT
	.align		4
.L_9:
        /*003c*/ 	.byte	0x04, 0x2f
        /*003e*/ 	.short	(.L_11 - .L_10)
	.align		4
.L_10:
        /*0040*/ 	.word	index@(_Z17reduce_sum_kernelPKfPfi)
        /*0044*/ 	.word	0x0000000e


	//----- nvinfo : EIATTR_FRAME_SIZE
	.align		4
.L_11:
        /*0048*/ 	.byte	0x04, 0x11
        /*004a*/ 	.short	(.L_13 - .L_12)
	.align		4
.L_12:
        /*004c*/ 	.word	index@(_Z17reduce_sum_kernelPKfPfi)
        /*0050*/ 	.word	0x00000000


	//----- nvinfo : EIATTR_MIN_STACK_SIZE
	.align		4
.L_13:
        /*0054*/ 	.byte	0x04, 0x12
        /*0056*/ 	.short	(.L_15 - .L_14)
	.align		4
.L_14:
        /*0058*/ 	.word	index@(_Z17reduce_sum_kernelPKfPfi)
        /*005c*/ 	.word	0x00000000


	//----- nvinfo : EIATTR_MIN_STACK_SIZE
	.align		4
.L_15:
        /*0060*/ 	.byte	0x04, 0x12
        /*0062*/ 	.short	(.L_17 - .L_16)
	.align		4
.L_16:
        /*0064*/ 	.word	index@(_Z19jsd_backward_kernelPKfPffi)
        /*0068*/ 	.word	0x00000000


	//----- nvinfo : EIATTR_MIN_STACK_SIZE
	.align		4
.L_17:
        /*006c*/ 	.byte	0x04, 0x12
        /*006e*/ 	.short	(.L_19 - .L_18)
	.align		4
.L_18:
        /*0070*/ 	.word	index@(_Z10jsd_kernelPKfiS0_iPfiS1_iPKifiiib)
        /*0074*/ 	.word	0x00000000
.L_19:


//--------------------- .nv.compat                --------------------------
	.section	.nv.compat,"",@"SHT_CUDA_COMPAT_INFO"
	.align	4
        /*0000*/ 	.byte	0x02, 0x09, 0x00, 0x00, 0x02, 0x02, 0x01, 0x00, 0x02, 0x05, 0x05, 0x00, 0x03, 0x07, 0x01, 0x01
        /*0010*/ 	.byte	0x02, 0x03, 0x00, 0x00, 0x02, 0x06, 0x01, 0x00, 0x04, 0x0b, 0x08, 0x00, 0x01, 0x00, 0x00, 0x00
        /*0020*/ 	.byte	0x00, 0x00, 0x00, 0x00


//--------------------- .nv.info._Z17reduce_sum_kernelPKfPfi --------------------------
	.section	.nv.info._Z17reduce_sum_kernelPKfPfi,"",@"SHT_CUDA_INFO"
	.sectionflags	@""
	.align	4


	//----- nvinfo : EIATTR_CUDA_API_VERSION
	.align		4
        /*0000*/ 	.byte	0x04, 0x37
        /*0002*/ 	.short	(.L_21 - .L_20)
.L_20:
        /*0004*/ 	.word	0x00000082


	//----- nvinfo : EIATTR_KPARAM_INFO
	.align		4
.L_21:
        /*0008*/ 	.byte	0x04, 0x17
        /*000a*/ 	.short	(.L_23 - .L_22)
.L_22:
        /*000c*/ 	.word	0x00000000
        /*0010*/ 	.short	0x0002
        /*0012*/ 	.short	0x0010
        /*0014*/ 	.byte	0x00, 0xf0, 0x11, 0x00


	//----- nvinfo : EIATTR_KPARAM_INFO
	.align		4
.L_23:
        /*0018*/ 	.byte	0x04, 0x17
        /*001a*/ 	.short	(.L_25 - .L_24)
.L_24:
        /*001c*/ 	.word	0x00000000
        /*0020*/ 	.short	0x0001
        /*0022*/ 	.short	0x0008
        /*0024*/ 	.byte	0x00, 0xf5, 0x21, 0x00


	//----- nvinfo : EIATTR_KPARAM_INFO
	.align		4
.L_25:
        /*0028*/ 	.byte	0x04, 0x17
        /*002a*/ 	.short	(.L_27 - .L_26)
.L_26:
        /*002c*/ 	.word	0x00000000
        /*0030*/ 	.short	0x0000
        /*0032*/ 	.short	0x0000
        /*0034*/ 	.byte	0x00, 0xf5, 0x21, 0x00


	//----- nvinfo : EIATTR_SPARSE_MMA_MASK
	.align		4
.L_27:
        /*0038*/ 	.byte	0x03, 0x50
        /*003a*/ 	.short	0x0000


	//----- nvinfo : EIATTR_MAXREG_COUNT
	.align		4
        /*003c*/ 	.byte	0x03, 0x1b
        /*003e*/ 	.short	0x00ff


	//----- nvinfo : EIATTR_NUM_BARRIERS
	.align		4
        /*0040*/ 	.byte	0x02, 0x4c
        /*0042*/ 	.byte	0x01
	.zero		1


	//----- nvinfo : EIATTR_MERCURY_ISA_VERSION
	.align		4
        /*0044*/ 	.byte	0x03, 0x5f
        /*0046*/ 	.short	0x0101


	//----- nvinfo : EIATTR_VRC_CTA_INIT_COUNT
	.align		4
        /*0048*/ 	.byte	0x02, 0x4a
	.zero		1
	.zero		1


	//----- nvinfo : EIATTR_EXIT_INSTR_OFFSETS
	.align		4
        /*004c*/ 	.byte	0x04, 0x1c
        /*004e*/ 	.short	(.L_29 - .L_28)


	//   ....[0]....
.L_28:
        /*0050*/ 	.word	0x000002a0


	//   ....[1]....
        /*0054*/ 	.word	0x00000320


	//----- nvinfo : EIATTR_CRS_STACK_SIZE
	.align		4
.L_29:
        /*0058*/ 	.byte	0x04, 0x1e
        /*005a*/ 	.short	(.L_31 - .L_30)
.L_30:
        /*005c*/ 	.word	0x00000000


	//----- nvinfo : EIATTR_CBANK_PARAM_SIZE
	.align		4
.L_31:
        /*0060*/ 	.byte	0x03, 0x19
        /*0062*/ 	.short	0x0014


	//----- nvinfo : EIATTR_PARAM_CBANK
	.align		4
        /*0064*/ 	.byte	0x04, 0x0a
        /*0066*/ 	.short	(.L_33 - .L_32)
	.align		4
.L_32:
        /*0068*/ 	.word	index@(.nv.constant0._Z17reduce_sum_kernelPKfPfi)
        /*006c*/ 	.short	0x0380
        /*006e*/ 	.short	0x0014


	//----- nvinfo : EIATTR_SW_WAR
	.align		4
.L_33:
        /*0070*/ 	.byte	0x04, 0x36
        /*0072*/ 	.short	(.L_35 - .L_34)
.L_34:
        /*0074*/ 	.word	0x00000008
.L_35:


//--------------------- .nv.info._Z19jsd_backward_kernelPKfPffi --------------------------
	.section	.nv.info._Z19jsd_backward_kernelPKfPffi,"",@"SHT_CUDA_INFO"
	.sectionflags	@""
	.align	4


	//----- nvinfo : EIATTR_CUDA_API_VERSION
	.align		4
        /*0000*/ 	.byte	0x04, 0x37
        /*0002*/ 	.short	(.L_37 - .L_36)
.L_36:
        /*0004*/ 	.word	0x00000082


	//----- nvinfo : EIATTR_KPARAM_INFO
	.align		4
.L_37:
        /*0008*/ 	.byte	0x04, 0x17
        /*000a*/ 	.short	(.L_39 - .L_38)
.L_38:
        /*000c*/ 	.word	0x00000000
        /*0010*/ 	.short	0x0003
        /*0012*/ 	.short	0x0014
        /*0014*/ 	.byte	0x00, 0xf0, 0x11, 0x00


	//----- nvinfo : EIATTR_KPARAM_INFO
	.align		4
.L_39:
        /*0018*/ 	.byte	0x04, 0x17
        /*001a*/ 	.short	(.L_41 - .L_40)
.L_40:
        /*001c*/ 	.word	0x00000000
        /*0020*/ 	.short	0x0002
        /*0022*/ 	.short	0x0010
        /*0024*/ 	.byte	0x00, 0xf0, 0x11, 0x00


	//----- nvinfo : EIATTR_KPARAM_INFO
	.align		4
.L_41:
        /*0028*/ 	.byte	0x04, 0x17
        /*002a*/ 	.short	(.L_43 - .L_42)
.L_42:
        /*002c*/ 	.word	0x00000000
        /*0030*/ 	.short	0x0001
        /*0032*/ 	.short	0x0008
        /*0034*/ 	.byte	0x00, 0xf5, 0x21, 0x00


	//----- nvinfo : EIATTR_KPARAM_INFO
	.align		4
.L_43:
        /*0038*/ 	.byte	0x04, 0x17
        /*003a*/ 	.short	(.L_45 - .L_44)
.L_44:
        /*003c*/ 	.word	0x00000000
        /*0040*/ 	.short	0x0000
        /*0042*/ 	.short	0x0000
        /*0044*/ 	.byte	0x00, 0xf5, 0x21, 0x00


	//----- nvinfo : EIATTR_SPARSE_MMA_MASK
	.align		4
.L_45:
        /*0048*/ 	.byte	0x03, 0x50
        /*004a*/ 	.short	0x0000


	//----- nvinfo : EIATTR_MAXREG_COUNT
	.align		4
        /*004c*/ 	.byte	0x03, 0x1b
        /*004e*/ 	.short	0x00ff


	//----- nvinfo : EIATTR_MERCURY_ISA_VERSION
	.align		4
        /*0050*/ 	.byte	0x03, 0x5f
        /*0052*/ 	.short	0x0101


	//----- nvinfo : EIATTR_VRC_CTA_INIT_COUNT
	.align		4
        /*0054*/ 	.byte	0x02, 0x4a
	.zero		1
	.zero		1


	//----- nvinfo : EIATTR_EXIT_INSTR_OFFSETS
	.align		4
        /*0058*/ 	.byte	0x04, 0x1c
        /*005a*/ 	.short	(.L_47 - .L_46)


	//   ....[0]....
.L_46:
        /*005c*/ 	.word	0x00000070


	//   ....[1]....
        /*0060*/ 	.word	0x00000120


	//----- nvinfo : EIATTR_CBANK_PARAM_SIZE
	.align		4
.L_47:
        /*0064*/ 	.byte	0x03, 0x19
        /*0066*/ 	.short	0x0018


	//----- nvinfo : EIATTR_PARAM_CBANK
	.align		4
        /*0068*/ 	.byte	0x04, 0x0a
        /*006a*/ 	.short	(.L_49 - .L_48)
	.align		4
.L_48:
        /*006c*/ 	.word	index@(.nv.constant0._Z19jsd_backward_kernelPKfPffi)
        /*0070*/ 	.short	0x0380
        /*0072*/ 	.short	0x0018


	//----- nvinfo : EIATTR_SW_WAR
	.align		4
.L_49:
        /*0074*/ 	.byte	0x04, 0x36
        /*0076*/ 	.short	(.L_51 - .L_50)
.L_50:
        /*0078*/ 	.word	0x00000008
.L_51:


//--------------------- .nv.info._Z10jsd_kernelPKfiS0_iPfiS1_iPKifiiib --------------------------
	.section	.nv.info._Z10jsd_kernelPKfiS0_iPfiS1_iPKifiiib,"",@"SHT_CUDA_INFO"
	.sectionflags	@""
	.align	4


	//----- nvinfo : EIATTR_CUDA_API_VERSION
	.align		4
        /*0000*/ 	.byte	0x04, 0x37
        /*0002*/ 	.short	(.L_53 - .L_52)
.L_52:
        /*0004*/ 	.word	0x00000082


	//----- nvinfo : EIATTR_KPARAM_INFO
	.align		4
.L_53:
        /*0008*/ 	.byte	0x04, 0x17
        /*000a*/ 	.short	(.L_55 - .L_54)
.L_54:
        /*000c*/ 	.word	0x00000000
        /*0010*/ 	.short	0x000d
        /*0012*/ 	.short	0x0058
        /*0014*/ 	.byte	0x00, 0xf0, 0x05, 0x00


	//----- nvinfo : EIATTR_KPARAM_INFO
	.align		4
.L_55:
        /*0018*/ 	.byte	0x04, 0x17
        /*001a*/ 	.short	(.L_57 - .L_56)
.L_56:
        /*001c*/ 	.word	0x00000000
        /*0020*/ 	.short	0x000c
        /*0022*/ 	.short	0x0054
        /*0024*/ 	.byte	0x00, 0xf0, 0x11, 0x00


	//----- nvinfo : EIATTR_KPARAM_INFO
	.align		4
.L_57:
        /*0028*/ 	.byte	0x04, 0x17
        /*002a*/ 	.short	(.L_59 - .L_58)
.L_58:
        /*002c*/ 	.word	0x00000000
        /*0030*/ 	.short	0x000b
        /*0032*/ 	.short	0x0050
        /*0034*/ 	.byte	0x00, 0xf0, 0x11, 0x00


	//----- nvinfo : EIATTR_KPARAM_INFO
	.align		4
.L_59:
        /*0038*/ 	.byte	0x04, 0x17
        /*003a*/ 	.short	(.L_61 - .L_60)
.L_60:
        /*003c*/ 	.word	0x00000000
        /*0040*/ 	.short	0x000a
        /*0042*/ 	.short	0x004c
        /*0044*/ 	.byte	0x00, 0xf0, 0x11, 0x00


	//----- nvinfo : EIATTR_KPARAM_INFO
	.align		4
.L_61:
        /*0048*/ 	.byte	0x04, 0x17
        /*004a*/ 	.short	(.L_63 - .L_62)
.L_62:
        /*004c*/ 	.word	0x00000000
        /*0050*/ 	.short	0x0009
        /*0052*/ 	.short	0x0048
        /*0054*/ 	.byte	0x00, 0xf0, 0x11, 0x00


	//----- nvinfo : EIATTR_KPARAM_INFO
	.align		4
.L_63:
        /*0058*/ 	.byte	0x04, 0x17
        /*005a*/ 	.short	(.L_65 - .L_64)
.L_64:
        /*005c*/ 	.word	0x00000000
        /*0060*/ 	.short	0x0008
        /*0062*/ 	.short	0x0040
        /*0064*/ 	.byte	0x00, 0xf5, 0x21, 0x00


	//----- nvinfo : EIATTR_KPARAM_INFO
	.align		4
.L_65:
        /*0068*/ 	.byte	0x04, 0x17
        /*006a*/ 	.short	(.L_67 - .L_66)
.L_66:
        /*006c*/ 	.word	0x00000000
        /*0070*/ 	.short	0x0007
        /*0072*/ 	.short	0x0038
        /*0074*/ 	.byte	0x00, 0xf0, 0x11, 0x00


	//----- nvinfo : EIATTR_KPARAM_INFO
	.align		4
.L_67:
        /*0078*/ 	.byte	0x04, 0x17
        /*007a*/ 	.short	(.L_69 - .L_68)
.L_68:
        /*007c*/ 	.word	0x00000000
        /*0080*/ 	.short	0x0006
        /*0082*/ 	.short	0x0030
        /*0084*/ 	.byte	0x00, 0xf5, 0x21, 0x00


	//----- nvinfo : EIATTR_KPARAM_INFO
	.align		4
.L_69:
        /*0088*/ 	.byte	0x04, 0x17
        /*008a*/ 	.short	(.L_71 - .L_70)
.L_70:
        /*008c*/ 	.word	0x00000000
        /*0090*/ 	.short	0x0005
        /*0092*/ 	.short	0x0028
        /*0094*/ 	.byte	0x00, 0xf0, 0x11, 0x00


	//----- nvinfo : EIATTR_KPARAM_INFO
	.align		4
.L_71:
        /*0098*/ 	.byte	0x04, 0x17
        /*009a*/ 	.short	(.L_73 - .L_72)
.L_72:
        /*009c*/ 	.word	0x00000000
        /*00a0*/ 	.short	0x0004
        /*00a2*/ 	.short	0x0020
        /*00a4*/ 	.byte	0x00, 0xf5, 0x21, 0x00


	//----- nvinfo : EIATTR_KPARAM_INFO
	.align		4
.L_73:
        /*00a8*/ 	.byte	0x04, 0x17
        /*00aa*/ 	.short	(.L_75 - .L_74)
.L_74:
        /*00ac*/ 	.word	0x00000000
        /*00b0*/ 	.short	0x0003
        /*00b2*/ 	.short	0x0018
        /*00b4*/ 	.byte	0x00, 0xf0, 0x11, 0x00


	//----- nvinfo : EIATTR_KPARAM_INFO
	.align		4
.L_75:
        /*00b8*/ 	.byte	0x04, 0x17
        /*00ba*/ 	.short	(.L_77 - .L_76)
.L_76:
        /*00bc*/ 	.word	0x00000000
        /*00c0*/ 	.short	0x0002
        /*00c2*/ 	.short	0x0010
        /*00c4*/ 	.byte	0x00, 0xf5, 0x21, 0x00


	//----- nvinfo : EIATTR_KPARAM_INFO
	.align		4
.L_77:
        /*00c8*/ 	.byte	0x04, 0x17
        /*00ca*/ 	.short	(.L_79 - .L_78)
.L_78:
        /*00cc*/ 	.word	0x00000000
        /*00d0*/ 	.short	0x0001
        /*00d2*/ 	.short	0x0008
        /*00d4*/ 	.byte	0x00, 0xf0, 0x11, 0x00


	//----- nvinfo : EIATTR_KPARAM_INFO
	.align		4
.L_79:
        /*00d8*/ 	.byte	0x04, 0x17
        /*00da*/ 	.short	(.L_81 - .L_80)
.L_80:
        /*00dc*/ 	.word	0x00000000
        /*00e0*/ 	.short	0x0000
        /*00e2*/ 	.short	0x0000
        /*00e4*/ 	.byte	0x00, 0xf5, 0x21, 0x00


	//----- nvinfo : EIATTR_SPARSE_MMA_MASK
	.align		4
.L_81:
        /*00e8*/ 	.byte	0x03, 0x50
        /*00ea*/ 	.short	0x0000


	//----- nvinfo : EIATTR_MAXREG_COUNT
	.align		4
        /*00ec*/ 	.byte	0x03, 0x1b
        /*00ee*/ 	.short	0x00ff


	//----- nvinfo : EIATTR_NUM_BARRIERS
	.align		4
        /*00f0*/ 	.byte	0x02, 0x4c
        /*00f2*/ 	.byte	0x01
	.zero		1


	//----- nvinfo : EIATTR_MERCURY_ISA_VERSION
	.align		4
        /*00f4*/ 	.byte	0x03, 0x5f
        /*00f6*/ 	.short	0x0101


	//----- nvinfo : EIATTR_VRC_CTA_INIT_COUNT
	.align		4
        /*00f8*/ 	.byte	0x02, 0x4a
	.zero		1
	.zero		1


	//----- nvinfo : EIATTR_EXIT_INSTR_OFFSETS
	.align		4
        /*00fc*/ 	.byte	0x04, 0x1c
        /*00fe*/ 	.short	(.L_83 - .L_82)


	//   ....[0]....
.L_82:
        /*0100*/ 	.word	0x00000160


	//   ....[1]....
        /*0104*/ 	.word	0x000001d0


	//   ....[2]....
        /*0108*/ 	.word	0x00000200


	//   ....[3]....
        /*010c*/ 	.word	0x00000f30


	//----- nvinfo : EIATTR_CRS_STACK_SIZE
	.align		4
.L_83:
        /*0110*/ 	.byte	0x04, 0x1e
        /*0112*/ 	.short	(.L_85 - .L_84)
.L_84:
        /*0114*/ 	.word	0x00000000


	//----- nvinfo : EIATTR_CBANK_PARAM_SIZE
	.align		4
.L_85:
        /*0118*/ 	.byte	0x03, 0x19
        /*011a*/ 	.short	0x0059


	//----- nvinfo : EIATTR_PARAM_CBANK
	.align		4
        /*011c*/ 	.byte	0x04, 0x0a
        /*011e*/ 	.short	(.L_87 - .L_86)
	.align		4
.L_86:
        /*0120*/ 	.word	index@(.nv.constant0._Z10jsd_kernelPKfiS0_iPfiS1_iPKifiiib)
        /*0124*/ 	.short	0x0380
        /*0126*/ 	.short	0x0059


	//----- nvinfo : EIATTR_SW_WAR
	.align		4
.L_87:
        /*0128*/ 	.byte	0x04, 0x36
        /*012a*/ 	.short	(.L_89 - .L_88)
.L_88:
        /*012c*/ 	.word	0x00000008
.L_89:


//--------------------- .nv.callgraph             --------------------------
	.section	.nv.callgraph,"",@"SHT_CUDA_CALLGRAPH"
	.align	4
	.sectionentsize	8
	.align		4
        /*0000*/ 	.word	0x00000000
	.align		4
        /*0004*/ 	.word	0xffffffff
	.align		4
        /*0008*/ 	.word	0x00000000
	.align		4
        /*000c*/ 	.word	0xfffffffe
	.align		4
        /*0010*/ 	.word	0x00000000
	.align		4
        /*0014*/ 	.word	0xfffffffd
	.align		4
        /*0018*/ 	.word	0x00000000
	.align		4
        /*001c*/ 	.word	0xfffffffc


//--------------------- .text._Z17reduce_sum_kernelPKfPfi --------------------------
	.section	.text._Z17reduce_sum_kernelPKfPfi,"ax",@progbits
	.align	128
        .global         _Z17reduce_sum_kernelPKfPfi
        .type           _Z17reduce_sum_kernelPKfPfi,@function
        .size           _Z17reduce_sum_kernelPKfPfi,(.L_x_24 - _Z17reduce_sum_kernelPKfPfi)
        .other          _Z17reduce_sum_kernelPKfPfi,@"STO_CUDA_ENTRY STV_DEFAULT"
_Z17reduce_sum_kernelPKfPfi:
.text._Z17reduce_sum_kernelPKfPfi:
[----:B------:R-:W-:Y:S01]  /*0000*/  LDC R1, c[0x0][0x37c] ;  /* 0x0000df00ff017b82 */ /* 0x000fe20000000800 */
[----:B------:R-:W0:Y:S01]  /*0010*/  S2R R9, SR_CTAID.X ;  /* 0x0000000000097919 */ /* 0x000e220000002500 */
[----:B------:R-:W0:Y:S01]  /*0020*/  LDCU UR4, c[0x0][0x360] ;  /* 0x00006c00ff0477ac */ /* 0x000e220008000800 */
[----:B------:R-:W-:Y:S01]  /*0030*/  BSSY.RECONVERGENT B0, `(.L_x_0) ;  /* 0x0000012000007945 */ /* 0x000fe20003800200 */
[----:B------:R-:W-:Y:S01]  /*0040*/  IMAD.MOV.U32 R6, RZ, RZ, RZ ;  /* 0x000000ffff067224 */ /* 0x000fe200078e00ff */
[----:B------:R-:W1:Y:S01]  /*0050*/  S2R R7, SR_TID.X ;  /* 0x0000000000077919 */ /* 0x000e620000002100 */
[----:B------:R-:W2:Y:S01]  /*0060*/  LDCU UR5, c[0x0][0x390] ;  /* 0x00007200ff0577ac */ /* 0x000ea20008000800 */
[----:B------:R-:W3:Y:S01]  /*0070*/  LDCU.64 UR6, c[0x0][0x358] ;  /* 0x00006b00ff0677ac */ /* 0x000ee20008000a00 */
[----:B0-----:R-:W-:-:S04]  /*0080*/  IMAD R0, R9, UR4, RZ ;  /* 0x0000000409007c24 */ /* 0x001fc8000f8e02ff */
[----:B-1----:R-:W-:Y:S01]  /*0090*/  IMAD R3, R0, 0x2, R7 ;  /* 0x0000000200037824 */ /* 0x002fe200078e0207 */
[----:B------:R-:W-:-:S04]  /*00a0*/  MOV R0, UR4 ;  /* 0x0000000400007c02 */ /* 0x000fc80008000f00 */
[----:B--2---:R-:W-:-:S13]  /*00b0*/  ISETP.GE.U32.AND P0, PT, R3, UR5, PT ;  /* 0x0000000503007c0c */ /* 0x004fda000bf06070 */
[----:B---3--:R-:W-:Y:S05]  /*00c0*/  @P0 BRA `(.L_x_1) ;  /* 0x0000000000200947 */ /* 0x008fea0003800000 */
[----:B------:R-:W0:Y:S01]  /*00d0*/  LDC.64 R4, c[0x0][0x380] ;  /* 0x0000e000ff047b82 */ /* 0x000e220000000a00 */
[----:B------:R-:W-:-:S05]  /*00e0*/  IMAD.IADD R11, R3, 0x1, R0 ;  /* 0x00000001030b7824 */ /* 0x000fca00078e0200 */
[----:B------:R-:W-:Y:S01]  /*00f0*/  ISETP.GE.U32.AND P0, PT, R11, UR5, PT ;  /* 0x000000050b007c0c */ /* 0x000fe2000bf06070 */
[----:B0-----:R-:W-:-:S12]  /*0100*/  IMAD.WIDE.U32 R2, R3, 0x4, R4 ;  /* 0x0000000403027825 */ /* 0x001fd800078e0004 */
[----:B------:R-:W-:Y:S01]  /*0110*/  @!P0 IMAD.WIDE.U32 R4, R11, 0x4, R4 ;  /* 0x000000040b048825 */ /* 0x000fe200078e0004 */
[----:B------:R-:W2:Y:S05]  /*0120*/  LDG.E R6, desc[UR6][R2.64] ;  /* 0x0000000602067981 */ /* 0x000eaa000c1e1900 */
[----:B------:R-:W2:Y:S02]  /*0130*/  @!P0 LDG.E R5, desc[UR6][R4.64] ;  /* 0x0000000604058981 */ /* 0x000ea4000c1e1900 */
[----:B--2---:R-:W-:-:S07]  /*0140*/  @!P0 FADD R6, R6, R5 ;  /* 0x0000000506068221 */ /* 0x004fce0000000000 */
.L_x_1:
[----:B------:R-:W-:Y:S05]  /*0150*/  BSYNC.RECONVERGENT B0 ;  /* 0x0000000000007941 */ /* 0x000fea0003800200 */
.L_x_0:
[----:B------:R-:W0:Y:S01]  /*0160*/  S2UR UR5, SR_CgaCtaId ;  /* 0x00000000000579c3 */ /* 0x000e220000008800 */
[----:B------:R-:W-:Y:S01]  /*0170*/  UMOV UR4, 0x400 ;  /* 0x0000040000047882 */ /* 0x000fe20000000000 */
[----:B------:R-:W-:Y:S02]  /*0180*/  ISETP.GE.U32.AND P1, PT, R0, 0x2, PT ;  /* 0x000000020000780c */ /* 0x000fe40003f26070 */
[----:B------:R-:W-:Y:S01]  /*0190*/  ISETP.NE.AND P0, PT, R7, RZ, PT ;  /* 0x000000ff0700720c */ /* 0x000fe20003f05270 */
[----:B0-----:R-:W-:-:S06]  /*01a0*/  ULEA UR4, UR5, UR4, 0x18 ;  /* 0x0000000405047291 */ /* 0x001fcc000f8ec0ff */
[----:B------:R-:W-:-:S05]  /*01b0*/  LEA R3, R7, UR4, 0x2 ;  /* 0x0000000407037c11 */ /* 0x000fca000f8e10ff */
[----:B------:R0:W-:Y:S01]  /*01c0*/  STS [R3], R6 ;  /* 0x0000000603007388 */ /* 0x0001e20000000800 */
[----:B------:R-:W-:Y:S06]  /*01d0*/  BAR.SYNC.DEFER_BLOCKING 0x0 ;  /* 0x0000000000007b1d */ /* 0x000fec0000010000 */
[----:B------:R-:W-:Y:S05]  /*01e0*/  @!P1 BRA `(.L_x_2) ;  /* 0x00000000002c9947 */ /* 0x000fea0003800000 */
.L_x_3:
[----:B0-----:R-:W-:-:S04]  /*01f0*/  SHF.R.U32.HI R6, RZ, 0x1, R0 ;  /* 0x00000001ff067819 */ /* 0x001fc80000011600 */
[----:B------:R-:W-:-:S13]  /*0200*/  ISETP.GE.U32.AND P1, PT, R7, R6, PT ;  /* 0x000000060700720c */ /* 0x000fda0003f26070 */
[----:B------:R-:W-:Y:S01]  /*0210*/  @!P1 LEA R2, R6, R3, 0x2 ;  /* 0x0000000306029211 */ /* 0x000fe200078e10ff */
[----:B------:R-:W-:Y:S05]  /*0220*/  @!P1 LDS R5, [R3] ;  /* 0x0000000003059984 */ /* 0x000fea0000000800 */
[----:B------:R-:W0:Y:S02]  /*0230*/  @!P1 LDS R2, [R2] ;  /* 0x0000000002029984 */ /* 0x000e240000000800 */
[----:B0-----:R-:W-:-:S05]  /*0240*/  @!P1 FADD R4, R2, R5 ;  /* 0x0000000502049221 */ /* 0x001fca0000000000 */
[----:B------:R1:W-:Y:S01]  /*0250*/  @!P1 STS [R3], R4 ;  /* 0x0000000403009388 */ /* 0x0003e20000000800 */
[----:B------:R-:W-:Y:S01]  /*0260*/  BAR.SYNC.DEFER_BLOCKING 0x0 ;  /* 0x0000000000007b1d */ /* 0x000fe20000010000 */
[----:B------:R-:W-:Y:S01]  /*0270*/  ISETP.GT.U32.AND P1, PT, R0, 0x3, PT ;  /* 0x000000030000780c */ /* 0x000fe20003f24070 */
[----:B------:R-:W-:-:S12]  /*0280*/  IMAD.MOV.U32 R0, RZ, RZ, R6 ;  /* 0x000000ffff007224 */ /* 0x000fd800078e0006 */
[----:B-1----:R-:W-:Y:S05]  /*0290*/  @P1 BRA `(.L_x_3) ;  /* 0xfffffffc00d41947 */ /* 0x002fea000383ffff */
.L_x_2:
[----:B------:R-:W-:Y:S05]  /*02a0*/  @P0 EXIT ;  /* 0x000000000000094d */ /* 0x000fea0003800000 */
[----:B------:R-:W1:Y:S01]  /*02b0*/  S2UR UR5, SR_CgaCtaId ;  /* 0x00000000000579c3 */ /* 0x000e620000008800 */
[----:B------:R-:W-:-:S07]  /*02c0*/  UMOV UR4, 0x400 ;  /* 0x0000040000047882 */ /* 0x000fce0000000000 */
[----:B0-----:R-:W0:Y:S01]  /*02d0*/  LDC.64 R2, c[0x0][0x388] ;  /* 0x0000e200ff027b82 */ /* 0x001e220000000a00 */
[----:B-1----:R-:W-:Y:S01]  /*02e0*/  ULEA UR4, UR5, UR4, 0x18 ;  /* 0x0000000405047291 */ /* 0x002fe2000f8ec0ff */
[----:B0-----:R-:W-:-:S08]  /*02f0*/  IMAD.WIDE.U32 R2, R9, 0x4, R2 ;  /* 0x0000000409027825 */ /* 0x001fd000078e0002 */
[----:B------:R-:W0:Y:S04]  /*0300*/  LDS R5, [UR4] ;  /* 0x00000004ff057984 */ /* 0x000e280008000800 */
[----:B0-----:R-:W-:Y:S01]  /*0310*/  STG.E desc[UR6][R2.64], R5 ;  /* 0x0000000502007986 */ /* 0x001fe2000c101906 */
[----:B------:R-:W-:Y:S05]  /*0320*/  EXIT ;  /* 0x000000000000794d */ /* 0x000fea0003800000 */
.L_x_4:
[----:B------:R-:W-:-:S00]  /*0330*/  BRA `(.L_x_4) ;  /* 0xfffffffc00fc7947 */ /* 0x000fc0000383ffff */
[----:B------:R-:W-:-:S00]  /*0340*/  NOP ;  /* 0x0000000000007918 */ /* 0x000fc00000000000 */
        /* <DEDUP_REMOVED lines=11> */
.L_x_24:


//--------------------- .text._Z19jsd_backward_kernelPKfPffi --------------------------
	.section	.text._Z19jsd_backward_kernelPKfPffi,"ax",@progbits
	.align	128
        .global         _Z19jsd_backward_kernelPKfPffi
        .type           _Z19jsd_backward_kernelPKfPffi,@function
        .size           _Z19jsd_backward_kernelPKfPffi,(.L_x_25 - _Z19jsd_backward_kernelPKfPffi)
        .other          _Z19jsd_backward_kernelPKfPffi,@"STO_CUDA_ENTRY STV_DEFAULT"
_Z19jsd_backward_kernelPKfPffi:
.text._Z19jsd_backward_kernelPKfPffi:
[----:B------:R-:W-:Y:S01]  /*0000*/  LDC R1, c[0x0][0x37c] ;  /* 0x0000df00ff017b82 */ /* 0x000fe20000000800 */
[----:B------:R-:W0:Y:S07]  /*0010*/  S2R R0, SR_TID.X ;  /* 0x0000000000007919 */ /* 0x000e2e0000002100 */
[----:B------:R-:W0:Y:S01]  /*0020*/  S2UR UR4, SR_CTAID.X ;  /* 0x00000000000479c3 */ /* 0x000e220000002500 */
[----:B------:R-:W1:Y:S07]  /*0030*/  LDCU UR5, c[0x0][0x394] ;  /* 0x00007280ff0577ac */ /* 0x000e6e0008000800 */
[----:B------:R-:W0:Y:S02]  /*0040*/  LDC R7, c[0x0][0x360] ;  /* 0x0000d800ff077b82 */ /* 0x000e240000000800 */
[----:B0-----:R-:W-:-:S05]  /*0050*/  IMAD R7, R7, UR4, R0 ;  /* 0x0000000407077c24 */ /* 0x001fca000f8e0200 */
[----:B-1----:R-:W-:-:S13]  /*0060*/  ISETP.GE.AND P0, PT, R7, UR5, PT ;  /* 0x0000000507007c0c */ /* 0x002fda000bf06270 */
[----:B------:R-:W-:Y:S05]  /*0070*/  @P0 EXIT ;  /* 0x000000000000094d */ /* 0x000fea0003800000 */
[----:B------:R-:W0:Y:S01]  /*0080*/  LDC.64 R2, c[0x0][0x380] ;  /* 0x0000e000ff027b82 */ /* 0x000e220000000a00 */
[----:B------:R-:W1:Y:S07]  /*0090*/  LDCU.64 UR4, c[0x0][0x358] ;  /* 0x00006b00ff0477ac */ /* 0x000e6e0008000a00 */
[----:B------:R-:W2:Y:S08]  /*00a0*/  LDC R0, c[0x0][0x390] ;  /* 0x0000e400ff007b82 */ /* 0x000eb00000000800 */
[----:B------:R-:W3:Y:S01]  /*00b0*/  LDC.64 R4, c[0x0][0x388] ;  /* 0x0000e200ff047b82 */ /* 0x000ee20000000a00 */
[----:B0-----:R-:W-:-:S05]  /*00c0*/  IMAD.WIDE R2, R7, 0x4, R2 ;  /* 0x0000000407027825 */ /* 0x001fca00078e0202 */
[----:B-1----:R-:W4:Y:S01]  /*00d0*/  LDG.E R9, desc[UR4][R2.64] ;  /* 0x0000000402097981 */ /* 0x002f22000c1e1900 */
[----:B--2---:R-:W-:Y:S01]  /*00e0*/  FSETP.NEU.AND P0, PT, R0, 1, PT ;  /* 0x3f8000000000780b */ /* 0x004fe20003f0d000 */
[----:B---3--:R-:W-:-:S12]  /*00f0*/  IMAD.WIDE R4, R7, 0x4, R4 ;  /* 0x0000000407047825 */ /* 0x008fd800078e0204 */
[----:B----4-:R-:W-:-:S05]  /*0100*/  @P0 FMUL R9, R9, R0 ;  /* 0x0000000009090220 */ /* 0x010fca0000400000 */
[----:B------:R-:W-:Y:S01]  /*0110*/  STG.E desc[UR4][R4.64], R9 ;  /* 0x0000000904007986 */ /* 0x000fe2000c101904 */
[----:B------:R-:W-:Y:S05]  /*0120*/  EXIT ;  /* 0x000000000000794d */ /* 0x000fea0003800000 */
.L_x_5:
        /* <DEDUP_REMOVED lines=13> */
.L_x_25:


//--------------------- .text._Z10jsd_kernelPKfiS0_iPfiS1_iPKifiiib --------------------------
	.section	.text._Z10jsd_kernelPKfiS0_iPfiS1_iPKifiiib,"ax",@progbits
	.align	128
        .global         _Z10jsd_kernelPKfiS0_iPfiS1_iPKifiiib
        .type           _Z10jsd_kernelPKfiS0_iPfiS1_iPKifiiib,@function
        .size           _Z10jsd_kernelPKfiS0_iPfiS1_iPKifiiib,(.L_x_23 - _Z10jsd_kernelPKfiS0_iPfiS1_iPKifiiib)
        .other          _Z10jsd_kernelPKfiS0_iPfiS1_iPKifiiib,@"STO_CUDA_ENTRY STV_DEFAULT"
_Z10jsd_kernelPKfiS0_iPfiS1_iPKifiiib:
.text._Z10jsd_kernelPKfiS0_iPfiS1_iPKifiiib:
[----:B------:R-:W-:Y:S01]  /*0000*/  LDC R1, c[0x0][0x37c] ;  /* 0x0000df00ff017b82 */ /* 0x000fe20000000800 */
[----:B------:R-:W0:Y:S01]  /*0010*/  S2R R8, SR_CTAID.X ;  /* 0x0000000000087919 */ /* 0x000e220000002500 */
[----:B------:R-:W1:Y:S06]  /*0020*/  LDCU.U8 UR4, c[0x0][0x3d8] ;  /* 0x00007b00ff0477ac */ /* 0x000e6c0008000000 */
[----:B------:R-:W2:Y:S01]  /*0030*/  LDC.64 R2, c[0x0][0x3b0] ;  /* 0x0000ec00ff027b82 */ /* 0x000ea20000000a00 */
[----:B------:R-:W0:Y:S01]  /*0040*/  LDCU UR6, c[0x0][0x3b8] ;  /* 0x00007700ff0677ac */ /* 0x000e220008000800 */
[----:B------:R-:W3:Y:S01]  /*0050*/  LDCU UR5, c[0x0][0x388] ;  /* 0x00007100ff0577ac */ /* 0x000ee20008000800 */
[----:B------:R-:W4:Y:S01]  /*0060*/  LDCU.64 UR8, c[0x0][0x358] ;  /* 0x00006b00ff0877ac */ /* 0x000f220008000a00 */
[----:B-1----:R-:W-:-:S04]  /*0070*/  UPRMT UR4, UR4, 0x8880, URZ ;  /* 0x0000888004047896 */ /* 0x002fc800080000ff */
[----:B------:R-:W-:Y:S01]  /*0080*/  UISETP.NE.AND UP0, UPT, UR4, URZ, UPT ;  /* 0x000000ff0400728c */ /* 0x000fe2000bf05270 */
[C---:B0-----:R-:W-:Y:S02]  /*0090*/  IMAD R5, R8.reuse, UR6, RZ ;  /* 0x0000000608057c24 */ /* 0x041fe4000f8e02ff */
[----:B---3--:R-:W-:Y:S02]  /*00a0*/  IMAD R4, R8, UR5, RZ ;  /* 0x0000000508047c24 */ /* 0x008fe4000f8e02ff */
[----:B--2---:R-:W-:-:S04]  /*00b0*/  IMAD.WIDE R2, R5, 0x4, R2 ;  /* 0x0000000405027825 */ /* 0x004fc800078e0202 */
[----:B----4-:R-:W-:Y:S05]  /*00c0*/  BRA.U !UP0, `(.L_x_6) ;  /* 0x0000000108447547 */ /* 0x010fea000b800000 */
[----:B------:R-:W0:Y:S01]  /*00d0*/  LDC.64 R6, c[0x0][0x3c0] ;  /* 0x0000f000ff067b82 */ /* 0x000e220000000a00 */
[----:B------:R-:W1:Y:S01]  /*00e0*/  LDCU UR4, c[0x0][0x3d0] ;  /* 0x00007a00ff0477ac */ /* 0x000e620008000800 */
[----:B0-----:R-:W-:-:S06]  /*00f0*/  IMAD.WIDE.U32 R6, R8, 0x4, R6 ;  /* 0x0000000408067825 */ /* 0x001fcc00078e0006 */
[----:B------:R-:W1:Y:S02]  /*0100*/  LDG.E R6, desc[UR8][R6.64] ;  /* 0x0000000806067981 */ /* 0x000e64000c1e1900 */
[----:B-1----:R-:W-:-:S13]  /*0110*/  ISETP.NE.AND P0, PT, R6, UR4, PT ;  /* 0x0000000406007c0c */ /* 0x002fda000bf05270 */
[----:B------:R-:W-:Y:S05]  /*0120*/  @P0 BRA `(.L_x_6) ;  /* 0x00000000002c0947 */ /* 0x000fea0003800000 */
[----:B------:R-:W0:Y:S01]  /*0130*/  S2R R7, SR_TID.X ;  /* 0x0000000000077919 */ /* 0x000e220000002100 */
[----:B------:R-:W0:Y:S02]  /*0140*/  LDCU UR5, c[0x0][0x3d4] ;  /* 0x00007a80ff0577ac */ /* 0x000e240008000800 */
[----:B0-----:R-:W-:-:S13]  /*0150*/  ISETP.GE.AND P0, PT, R7, UR5, PT ;  /* 0x0000000507007c0c */ /* 0x001fda000bf06270 */
[----:B------:R-:W-:Y:S05]  /*0160*/  @P0 EXIT ;  /* 0x000000000000094d */ /* 0x000fea0003800000 */
[----:B------:R-:W0:Y:S02]  /*0170*/  LDCU UR4, c[0x0][0x360] ;  /* 0x00006c00ff0477ac */ /* 0x000e240008000800 */
.L_x_7:
[C---:B------:R-:W-:Y:S01]  /*0180*/  IMAD.WIDE R4, R7.reuse, 0x4, R2 ;  /* 0x0000000407047825 */ /* 0x040fe200078e0202 */
[----:B0-----:R-:W-:-:S04]  /*0190*/  IADD3 R7, PT, PT, R7, UR4, RZ ;  /* 0x0000000407077c10 */ /* 0x001fc8000fffe0ff */
[----:B------:R1:W-:Y:S01]  /*01a0*/  STG.E desc[UR8][R4.64], RZ ;  /* 0x000000ff04007986 */ /* 0x0003e2000c101908 */
[----:B------:R-:W-:-:S13]  /*01b0*/  ISETP.GE.AND P0, PT, R7, UR5, PT ;  /* 0x0000000507007c0c */ /* 0x000fda000bf06270 */
[----:B-1----:R-:W-:Y:S05]  /*01c0*/  @!P0 BRA `(.L_x_7) ;  /* 0xfffffffc00ec8947 */ /* 0x002fea000383ffff */
[----:B------:R-:W-:Y:S05]  /*01d0*/  EXIT ;  /* 0x000000000000794d */ /* 0x000fea0003800000 */
.L_x_6:
[----:B------:R-:W0:Y:S02]  /*01e0*/  LDC R0, c[0x0][0x3d4] ;  /* 0x0000f500ff007b82 */ /* 0x000e240000000800 */
[----:B0-----:R-:W-:-:S13]  /*01f0*/  ISETP.GE.AND P0, PT, R0, 0x1, PT ;  /* 0x000000010000780c */ /* 0x001fda0003f06270 */
[----:B------:R-:W-:Y:S05]  /*0200*/  @!P0 EXIT ;  /* 0x000000000000894d */ /* 0x000fea0003800000 */
[----:B------:R-:W0:Y:S01]  /*0210*/  LDCU UR4, c[0x0][0x3cc] ;  /* 0x00007980ff0477ac */ /* 0x000e220008000800 */
[----:B------:R-:W1:Y:S01]  /*0220*/  S2R R5, SR_TID.X ;  /* 0x0000000000057919 */ /* 0x000e620000002100 */
[----:B------:R-:W2:Y:S01]  /*0230*/  S2UR UR5, SR_CgaCtaId ;  /* 0x00000000000579c3 */ /* 0x000ea20000008800 */
[----:B------:R-:W3:Y:S01]  /*0240*/  LDCU UR7, c[0x0][0x360] ;  /* 0x00006c00ff0777ac */ /* 0x000ee20008000800 */
[----:B0-----:R-:W-:Y:S01]  /*0250*/  I2FP.F32.S32 R0, UR4 ;  /* 0x0000000400007c45 */ /* 0x001fe20008201400 */
[----:B------:R-:W-:-:S03]  /*0260*/  UMOV UR4, 0x400 ;  /* 0x0000040000047882 */ /* 0x000fc60000000000 */
[----:B------:R-:W-:-:S04]  /*0270*/  IADD3 R6, PT, PT, R0, 0x1800000, RZ ;  /* 0x0180000000067810 */ /* 0x000fc80007ffe0ff */
[----:B------:R-:W-:Y:S01]  /*0280*/  LOP3.LUT R6, R6, 0x7f800000, RZ, 0xc0, !PT ;  /* 0x7f80000006067812 */ /* 0x000fe200078ec0ff */
[----:B--2---:R-:W-:-:S03]  /*0290*/  ULEA UR4, UR5, UR4, 0x18 ;  /* 0x0000000405047291 */ /* 0x004fc6000f8ec0ff */
[----:B------:R-:W-:-:S03]  /*02a0*/  ISETP.GT.U32.AND P0, PT, R6, 0x1ffffff, PT ;  /* 0x01ffffff0600780c */ /* 0x000fc60003f04070 */
[----:B-1----:R-:W-:-:S10]  /*02b0*/  LEA R6, R5, UR4, 0x2 ;  /* 0x0000000405067c11 */ /* 0x002fd4000f8e10ff */
[----:B---3--:R-:W-:Y:S05]  /*02c0*/  @P0 BRA `(.L_x_8) ;  /* 0x0000000000100947 */ /* 0x008fea0003800000 */
[----:B------:R-:W-:-:S07]  /*02d0*/  MOV R10, 0x2f0 ;  /* 0x000002f0000a7802 */ /* 0x000fce0000000f00 */
[----:B------:R-:W-:Y:S05]  /*02e0*/  CALL.REL.NOINC `($__internal_0_$__cuda_sm20_rcp_rn_f32_slowpath) ;  /* 0x0000000c00147944 */ /* 0x000fea0003c00000 */
[----:B------:R-:W-:Y:S01]  /*02f0*/  MOV R0, R7 ;  /* 0x0000000700007202 */ /* 0x000fe20000000f00 */
[----:B------:R-:W-:Y:S06]  /*0300*/  BRA `(.L_x_9) ;  /* 0x0000000000107947 */ /* 0x000fec0003800000 */
.L_x_8:
[----:B------:R-:W0:Y:S02]  /*0310*/  MUFU.RCP R7, R0 ;  /* 0x0000000000077308 */ /* 0x000e240000001000 */
[----:B0-----:R-:W-:-:S04]  /*0320*/  FFMA R9, R0, R7, -1 ;  /* 0xbf80000000097423 */ /* 0x001fc80000000007 */
[----:B------:R-:W-:-:S04]  /*0330*/  FADD.FTZ R10, -R9, -RZ ;  /* 0x800000ff090a7221 */ /* 0x000fc80000010100 */
[----:B------:R-:W-:-:S07]  /*0340*/  FFMA R0, R7, R10, R7 ;  /* 0x0000000a07007223 */ /* 0x000fce0000000007 */
.L_x_9:
[----:B------:R-:W0:Y:S01]  /*0350*/  LDC R9, c[0x0][0x3c8] ;  /* 0x0000f200ff097b82 */ /* 0x000e220000000800 */
[----:B------:R-:W1:Y:S01]  /*0360*/  LDCU UR4, c[0x0][0x3a8] ;  /* 0x00007500ff0477ac */ /* 0x000e620008000800 */
[----:B------:R-:W2:Y:S01]  /*0370*/  LDCU UR5, c[0x0][0x398] ;  /* 0x00007300ff0577ac */ /* 0x000ea20008000800 */
[C---:B-1----:R-:W-:Y:S01]  /*0380*/  IMAD R7, R8.reuse, UR4, RZ ;  /* 0x0000000408077c24 */ /* 0x042fe2000f8e02ff */
[----:B------:R-:W-:Y:S01]  /*0390*/  UMOV UR4, URZ ;  /* 0x000000ff00047c82 */ /* 0x000fe20008000000 */
[----:B--2---:R-:W-:Y:S02]  /*03a0*/  IMAD R8, R8, UR5, RZ ;  /* 0x0000000508087c24 */ /* 0x004fe4000f8e02ff */
[----:B0-----:R-:W-:-:S07]  /*03b0*/  FADD R9, -R9, 1 ;  /* 0x3f80000009097421 */ /* 0x001fce0000000100 */
.L_x_18:
[----:B0-----:R-:W0:Y:S01]  /*03c0*/  LDCU UR5, c[0x0][0x3d4] ;  /* 0x00007a80ff0577ac */ /* 0x001e220008000800 */
[----:B------:R-:W-:Y:S02]  /*03d0*/  IADD3 R11, PT, PT, R5, UR4, RZ ;  /* 0x00000004050b7c10 */ /* 0x000fe4000fffe0ff */
[----:B------:R-:W-:Y:S02]  /*03e0*/  MOV R13, 0xff800000 ;  /* 0xff800000000d7802 */ /* 0x000fe40000000f00 */
[----:B0-----:R-:W-:-:S13]  /*03f0*/  ISETP.GE.AND P0, PT, R11, UR5, PT ;  /* 0x000000050b007c0c */ /* 0x001fda000bf06270 */
[----:B------:R-:W0:Y:S01]  /*0400*/  @!P0 LDC.64 R16, c[0x0][0x390] ;  /* 0x0000e400ff108b82 */ /* 0x000e220000000a00 */
[----:B------:R-:W-:Y:S02]  /*0410*/  @!P0 SHF.R.S32.HI R19, RZ, 0x1f, R11 ;  /* 0x0000001fff138819 */ /* 0x000fe4000001140b */
[----:B------:R-:W-:-:S04]  /*0420*/  @!P0 IADD3 R10, P1, PT, R8, R11, RZ ;  /* 0x0000000b080a8210 */ /* 0x000fc80007f3e0ff */
[----:B------:R-:W-:Y:S01]  /*0430*/  @!P0 LEA.HI.X.SX32 R12, R8, R19, 0x1, P1 ;  /* 0x00000013080c8211 */ /* 0x000fe200008f0eff */
[----:B------:R-:W1:Y:S01]  /*0440*/  @!P0 LDC.64 R14, c[0x0][0x380] ;  /* 0x0000e000ff0e8b82 */ /* 0x000e620000000a00 */
[----:B0-----:R-:W-:-:S04]  /*0450*/  @!P0 LEA R16, P1, R10, R16, 0x2 ;  /* 0x000000100a108211 */ /* 0x001fc800078210ff */
[----:B------:R-:W-:-:S03]  /*0460*/  @!P0 LEA.HI.X R17, R10, R17, R12, 0x2, P1 ;  /* 0x000000110a118211 */ /* 0x000fc600008f140c */
[----:B------:R-:W0:Y:S02]  /*0470*/  LDC R12, c[0x0][0x3c8] ;  /* 0x0000f200ff0c7b82 */ /* 0x000e240000000800 */
[----:B------:R-:W2:Y:S01]  /*0480*/  @!P0 LDG.E R13, desc[UR8][R16.64] ;  /* 0x00000008100d8981 */ /* 0x000ea2000c1e1900 */
[----:B------:R-:W-:-:S04]  /*0490*/  @!P0 IADD3 R10, P1, PT, R4, R11, RZ ;  /* 0x0000000b040a8210 */ /* 0x000fc80007f3e0ff */
[----:B------:R-:W-:Y:S02]  /*04a0*/  @!P0 LEA.HI.X.SX32 R19, R4, R19, 0x1, P1 ;  /* 0x0000001304138211 */ /* 0x000fe400008f0eff */
[----:B-1----:R-:W-:-:S04]  /*04b0*/  @!P0 LEA R14, P1, R10, R14, 0x2 ;  /* 0x0000000e0a0e8211 */ /* 0x002fc800078210ff */
[----:B------:R-:W-:Y:S02]  /*04c0*/  @!P0 LEA.HI.X R15, R10, R15, R19, 0x2, P1 ;  /* 0x0000000f0a0f8211 */ /* 0x000fe400008f1413 */
[----:B------:R-:W-:-:S06]  /*04d0*/  MOV R10, 0xff800000 ;  /* 0xff800000000a7802 */ /* 0x000fcc0000000f00 */
[----:B------:R1:W5:Y:S01]  /*04e0*/  @!P0 LDG.E R10, desc[UR8][R14.64] ;  /* 0x000000080e0a8981 */ /* 0x000362000c1e1900 */
[----:B------:R-:W-:Y:S01]  /*04f0*/  UIADD3 UR4, UPT, UPT, UR7, UR4, URZ ;  /* 0x0000000407047290 */ /* 0x000fe2000fffe0ff */
[----:B0-----:R-:W-:-:S03]  /*0500*/  FSETP.NEU.AND P0, PT, R12, RZ, PT ;  /* 0x000000ff0c00720b */ /* 0x001fc60003f0d000 */
[----:B------:R-:W-:-:S10]  /*0510*/  UISETP.GE.AND UP1, UPT, UR4, UR5, UPT ;  /* 0x000000050400728c */ /* 0x000fd4000bf26270 */
[----:B--2---:R1:W-:Y:S01]  /*0520*/  @!P0 STS [R6], R13 ;  /* 0x0000000d06008388 */ /* 0x0043e20000000800 */
[----:B------:R-:W-:Y:S05]  /*0530*/  @!P0 BRA `(.L_x_10) ;  /* 0x0000000000108947 */ /* 0x000fea0003800000 */
[----:B------:R-:W-:-:S13]  /*0540*/  FSETP.NEU.AND P0, PT, R12, 1, PT ;  /* 0x3f8000000c00780b */ /* 0x000fda0003f0d000 */
[----:B-1---5:R-:W-:Y:S01]  /*0550*/  @P0 FMNMX R15, R13, R10, !PT ;  /* 0x0000000a0d0f0209 */ /* 0x022fe20007800000 */
[----:B------:R0:W-:Y:S04]  /*0560*/  @!P0 STS [R6], R10 ;  /* 0x0000000a06008388 */ /* 0x0001e80000000800 */
[----:B------:R0:W-:Y:S02]  /*0570*/  @P0 STS [R6], R15 ;  /* 0x0000000f06000388 */ /* 0x0001e40000000800 */
.L_x_10:
[----:B------:R-:W-:Y:S01]  /*0580*/  BAR.SYNC.DEFER_BLOCKING 0x0 ;  /* 0x0000000000007b1d */ /* 0x000fe20000010000 */
[----:B------:R-:W-:-:S09]  /*0590*/  UISETP.GE.U32.AND UP0, UPT, UR7, 0x2, UPT ;  /* 0x000000020700788c */ /* 0x000fd2000bf06070 */
[----:B------:R-:W-:Y:S05]  /*05a0*/  BRA.U !UP0, `(.L_x_11) ;  /* 0x0000000108307547 */ /* 0x000fea000b800000 */
[----:B------:R-:W-:-:S07]  /*05b0*/  MOV R12, UR7 ;  /* 0x00000007000c7c02 */ /* 0x000fce0008000f00 */
.L_x_12:
[----:B------:R-:W-:-:S04]  /*05c0*/  SHF.R.U32.HI R16, RZ, 0x1, R12 ;  /* 0x00000001ff107819 */ /* 0x000fc8000001160c */
[----:B------:R-:W-:-:S13]  /*05d0*/  ISETP.GE.U32.AND P0, PT, R5, R16, PT ;  /* 0x000000100500720c */ /* 0x000fda0003f06070 */
[----:B01----:R-:W-:Y:S01]  /*05e0*/  @!P0 LEA R15, R16, R6, 0x2 ;  /* 0x00000006100f8211 */ /* 0x003fe200078e10ff */
[----:B------:R-:W-:Y:S05]  /*05f0*/  @!P0 LDS R14, [R6] ;  /* 0x00000000060e8984 */ /* 0x000fea0000000800 */
[----:B------:R-:W0:Y:S02]  /*0600*/  @!P0 LDS R15, [R15] ;  /* 0x000000000f0f8984 */ /* 0x000e240000000800 */
[----:B0-----:R-:W-:-:S05]  /*0610*/  @!P0 FMNMX R17, R14, R15, !PT ;  /* 0x0000000f0e118209 */ /* 0x001fca0007800000 */
[----:B------:R2:W-:Y:S01]  /*0620*/  @!P0 STS [R6], R17 ;  /* 0x0000001106008388 */ /* 0x0005e20000000800 */
[----:B------:R-:W-:Y:S01]  /*0630*/  BAR.SYNC.DEFER_BLOCKING 0x0 ;  /* 0x0000000000007b1d */ /* 0x000fe20000010000 */
[----:B------:R-:W-:Y:S02]  /*0640*/  ISETP.GT.U32.AND P0, PT, R12, 0x3, PT ;  /* 0x000000030c00780c */ /* 0x000fe40003f04070 */
[----:B------:R-:W-:-:S11]  /*0650*/  MOV R12, R16 ;  /* 0x00000010000c7202 */ /* 0x000fd60000000f00 */
[----:B--2---:R-:W-:Y:S05]  /*0660*/  @P0 BRA `(.L_x_12) ;  /* 0xfffffffc00d40947 */ /* 0x004fea000383ffff */
.L_x_11:
[----:B-1----:R-:W1:Y:S01]  /*0670*/  LDC R14, c[0x0][0x3c8] ;  /* 0x0000f200ff0e7b82 */ /* 0x002e620000000800 */
[----:B------:R-:W-:-:S07]  /*0680*/  UMOV UR5, 0x400 ;  /* 0x0000040000057882 */ /* 0x000fce0000000000 */
[----:B------:R-:W2:Y:S01]  /*0690*/  S2UR UR6, SR_CgaCtaId ;  /* 0x00000000000679c3 */ /* 0x000ea20000008800 */
[----:B-1----:R-:W-:Y:S01]  /*06a0*/  FSETP.NEU.AND P0, PT, R14, RZ, PT ;  /* 0x000000ff0e00720b */ /* 0x002fe20003f0d000 */
[----:B--2---:R-:W-:-:S09]  /*06b0*/  ULEA UR5, UR6, UR5, 0x18 ;  /* 0x0000000506057291 */ /* 0x004fd2000f8ec0ff */
[----:B------:R-:W1:Y:S03]  /*06c0*/  LDS R12, [UR5] ;  /* 0x00000005ff0c7984 */ /* 0x000e660008000800 */
[----:B------:R-:W-:Y:S05]  /*06d0*/  @P0 BRA `(.L_x_13) ;  /* 0x0000000000600947 */ /* 0x000fea0003800000 */
[----:B------:R-:W-:Y:S01]  /*06e0*/  HFMA2 R17, -RZ, RZ, 0.96630859375, -0.0022525787353515625 ;  /* 0x3bbb989dff117431 */ /* 0x000fe200000001ff */
[----:B------:R-:W-:Y:S01]  /*06f0*/  MOV R18, 0x437c0000 ;  /* 0x437c000000127802 */ /* 0x000fe20000000f00 */
[C---:B-1----:R-:W-:Y:S01]  /*0700*/  FADD R14, -R12.reuse, R13 ;  /* 0x0000000d0c0e7221 */ /* 0x042fe20000000100 */
[----:B-----5:R-:W-:Y:S02]  /*0710*/  FADD R13, R13, -R10 ;  /* 0x8000000a0d0d7221 */ /* 0x020fe40000000000 */
[----:B0-----:R-:W-:-:S04]  /*0720*/  FFMA.SAT R15, R12, R17, 0.5 ;  /* 0x3f0000000c0f7423 */ /* 0x001fc80000002011 */
[----:B------:R-:W-:Y:S01]  /*0730*/  FFMA.RM R16, R15, R18, 12582913 ;  /* 0x4b4000010f107423 */ /* 0x000fe20000004012 */
[----:B------:R-:W-:-:S03]  /*0740*/  FFMA.SAT R15, R14, R17, 0.5 ;  /* 0x3f0000000e0f7423 */ /* 0x000fc60000002011 */
[C---:B------:R-:W-:Y:S01]  /*0750*/  FADD R17, R16.reuse, -12583039 ;  /* 0xcb40007f10117421 */ /* 0x040fe20000000000 */
[----:B------:R-:W-:Y:S01]  /*0760*/  FFMA.RM R15, R15, R18, 12582913 ;  /* 0x4b4000010f0f7423 */ /* 0x000fe20000004012 */
[----:B------:R-:W-:Y:S02]  /*0770*/  SHF.L.U32 R16, R16, 0x17, RZ ;  /* 0x0000001710107819 */ /* 0x000fe400000006ff */
[C---:B------:R-:W-:Y:S01]  /*0780*/  FFMA R19, R12.reuse, 1.4426950216293334961, -R17 ;  /* 0x3fb8aa3b0c137823 */ /* 0x040fe20000000811 */
[C---:B------:R-:W-:Y:S01]  /*0790*/  FADD R17, R15.reuse, -12583039 ;  /* 0xcb40007f0f117421 */ /* 0x040fe20000000000 */
[----:B------:R-:W-:Y:S02]  /*07a0*/  SHF.L.U32 R15, R15, 0x17, RZ ;  /* 0x000000170f0f7819 */ /* 0x000fe400000006ff */
[----:B------:R-:W-:Y:S01]  /*07b0*/  FFMA R19, R12, 1.925963033500011079e-08, R19 ;  /* 0x32a570600c137823 */ /* 0x000fe20000000013 */
[----:B------:R-:W-:-:S04]  /*07c0*/  FFMA R17, R14, 1.4426950216293334961, -R17 ;  /* 0x3fb8aa3b0e117823 */ /* 0x000fc80000000811 */
[----:B------:R-:W-:Y:S01]  /*07d0*/  FFMA R17, R14, 1.925963033500011079e-08, R17 ;  /* 0x32a570600e117823 */ /* 0x000fe20000000011 */
[----:B------:R-:W0:Y:S08]  /*07e0*/  MUFU.EX2 R19, R19 ;  /* 0x0000001300137308 */ /* 0x000e300000000800 */
[----:B------:R-:W1:Y:S01]  /*07f0*/  MUFU.EX2 R12, R17 ;  /* 0x00000011000c7308 */ /* 0x000e620000000800 */
[----:B0-----:R-:W-:Y:S01]  /*0800*/  FMUL R21, R16, R19 ;  /* 0x0000001310157220 */ /* 0x001fe20000400000 */
[----:B-1----:R-:W-:-:S04]  /*0810*/  FMUL R12, R15, R12 ;  /* 0x0000000c0f0c7220 */ /* 0x002fc80000400000 */
[----:B------:R-:W-:-:S04]  /*0820*/  FMUL R12, R12, R21 ;  /* 0x000000150c0c7220 */ /* 0x000fc80000400000 */
[C---:B------:R-:W-:Y:S01]  /*0830*/  FMUL R13, R12.reuse, R13 ;  /* 0x0000000d0c0d7220 */ /* 0x040fe20000400000 */
[----:B------:R-:W-:Y:S01]  /*0840*/  FADD R15, -R12, -RZ ;  /* 0x800000ff0c0f7221 */ /* 0x000fe20000000100 */
[----:B------:R-:W-:Y:S06]  /*0850*/  BRA `(.L_x_14) ;  /* 0x00000004006c7947 */ /* 0x000fec0003800000 */
.L_x_13:
[----:B------:R-:W-:-:S13]  /*0860*/  FSETP.NEU.AND P0, PT, R14, 1, PT ;  /* 0x3f8000000e00780b */ /* 0x000fda0003f0d000 */
[----:B------:R-:W-:Y:S05]  /*0870*/  @P0 BRA `(.L_x_15) ;  /* 0x0000000000600947 */ /* 0x000fea0003800000 */
[----:B0-----:R-:W-:Y:S01]  /*0880*/  HFMA2 R15, -RZ, RZ, 0.96630859375, -0.0022525787353515625 ;  /* 0x3bbb989dff0f7431 */ /* 0x001fe200000001ff */
[----:B------:R-:W-:Y:S01]  /*0890*/  MOV R16, 0x437c0000 ;  /* 0x437c000000107802 */ /* 0x000fe20000000f00 */
[C-C-:B-1---5:R-:W-:Y:S01]  /*08a0*/  FADD R14, -R12.reuse, R10.reuse ;  /* 0x0000000a0c0e7221 */ /* 0x162fe20000000100 */
[----:B------:R-:W-:Y:S02]  /*08b0*/  FADD R13, -R13, R10 ;  /* 0x0000000a0d0d7221 */ /* 0x000fe40000000100 */
[-C--:B------:R-:W-:Y:S01]  /*08c0*/  FFMA.SAT R17, R12, R15.reuse, 0.5 ;  /* 0x3f0000000c117423 */ /* 0x080fe2000000200f */
[----:B------:R-:W-:-:S03]  /*08d0*/  FFMA.SAT R15, R14, R15, 0.5 ;  /* 0x3f0000000e0f7423 */ /* 0x000fc6000000200f */
[-C--:B------:R-:W-:Y:S01]  /*08e0*/  FFMA.RM R18, R17, R16.reuse, 12582913 ;  /* 0x4b40000111127423 */ /* 0x080fe20000004010 */
[----:B------:R-:W-:-:S03]  /*08f0*/  FFMA.RM R15, R15, R16, 12582913 ;  /* 0x4b4000010f0f7423 */ /* 0x000fc60000004010 */
[C---:B------:R-:W-:Y:S01]  /*0900*/  FADD R17, R18.reuse, -12583039 ;  /* 0xcb40007f12117421 */ /* 0x040fe20000000000 */
[----:B------:R-:W-:-:S03]  /*0910*/  SHF.L.U32 R18, R18, 0x17, RZ ;  /* 0x0000001712127819 */ /* 0x000fc600000006ff */
        /* <DEDUP_REMOVED lines=11> */
[----:B------:R-:W-:-:S04]  /*09d0*/  FMUL R13, R12, R13 ;  /* 0x0000000d0c0d7220 */ /* 0x000fc80000400000 */
[----:B------:R-:W-:Y:S01]  /*09e0*/  FADD R15, R12, R13 ;  /* 0x0000000d0c0f7221 */ /* 0x000fe20000000000 */
[----:B------:R-:W-:Y:S06]  /*09f0*/  BRA `(.L_x_14) ;  /* 0x0000000400047947 */ /* 0x000fec0003800000 */
.L_x_15:
[----:B------:R-:W-:Y:S01]  /*0a00*/  HFMA2 R19, -RZ, RZ, 0.96630859375, -0.0022525787353515625 ;  /* 0x3bbb989dff137431 */ /* 0x000fe200000001ff */
[----:B------:R-:W-:Y:S01]  /*0a10*/  MOV R21, 0x437c0000 ;  /* 0x437c000000157802 */ /* 0x000fe20000000f00 */
[C---:B-1----:R-:W-:Y:S01]  /*0a20*/  FADD R17, -R12.reuse, R13 ;  /* 0x0000000d0c117221 */ /* 0x042fe20000000100 */
[C---:B-----5:R-:W-:Y:S02]  /*0a30*/  FADD R18, -R12.reuse, R10 ;  /* 0x0000000a0c127221 */ /* 0x060fe40000000100 */
[-C--:B------:R-:W-:Y:S01]  /*0a40*/  FFMA.SAT R16, R12, R19.reuse, 0.5 ;  /* 0x3f0000000c107423 */ /* 0x080fe20000002013 */
[----:B------:R-:W-:-:S03]  /*0a50*/  FFMA.SAT R20, R17, R19, 0.5 ;  /* 0x3f00000011147423 */ /* 0x000fc60000002013 */
[-C--:B------:R-:W-:Y:S01]  /*0a60*/  FFMA.RM R16, R16, R21.reuse, 12582913 ;  /* 0x4b40000110107423 */ /* 0x080fe20000004015 */
[----:B0-----:R-:W-:Y:S01]  /*0a70*/  FFMA.RM R15, R20, R21, 12582913 ;  /* 0x4b400001140f7423 */ /* 0x001fe20000004015 */
[----:B------:R-:W-:Y:S02]  /*0a80*/  FFMA.SAT R20, R18, R19, 0.5 ;  /* 0x3f00000012147423 */ /* 0x000fe40000002013 */
[C---:B------:R-:W-:Y:S01]  /*0a90*/  FADD R23, R16.reuse, -12583039 ;  /* 0xcb40007f10177421 */ /* 0x040fe20000000000 */
[----:B------:R-:W-:Y:S01]  /*0aa0*/  FADD R22, R15, -12583039 ;  /* 0xcb40007f0f167421 */ /* 0x000fe20000000000 */
[----:B------:R-:W-:Y:S02]  /*0ab0*/  SHF.L.U32 R16, R16, 0x17, RZ ;  /* 0x0000001710107819 */ /* 0x000fe400000006ff */
[----:B------:R-:W-:Y:S01]  /*0ac0*/  FFMA R23, R12, 1.4426950216293334961, -R23 ;  /* 0x3fb8aa3b0c177823 */ /* 0x000fe20000000817 */
[----:B------:R-:W-:Y:S01]  /*0ad0*/  FFMA R22, R17, 1.4426950216293334961, -R22 ;  /* 0x3fb8aa3b11167823 */ /* 0x000fe20000000816 */
[----:B------:R-:W-:-:S02]  /*0ae0*/  SHF.L.U32 R15, R15, 0x17, RZ ;  /* 0x000000170f0f7819 */ /* 0x000fc400000006ff */
[----:B------:R-:W-:Y:S01]  /*0af0*/  FFMA R23, R12, 1.925963033500011079e-08, R23 ;  /* 0x32a570600c177823 */ /* 0x000fe20000000017 */
[----:B------:R-:W-:Y:S01]  /*0b00*/  FFMA.RM R12, R20, R21, 12582913 ;  /* 0x4b400001140c7423 */ /* 0x000fe20000004015 */
[----:B------:R-:W-:-:S03]  /*0b10*/  FFMA R22, R17, 1.925963033500011079e-08, R22 ;  /* 0x32a5706011167823 */ /* 0x000fc60000000016 */
[C---:B------:R-:W-:Y:S01]  /*0b20*/  FADD R19, R12.reuse, -12583039 ;  /* 0xcb40007f0c137421 */ /* 0x040fe20000000000 */
[----:B------:R-:W0:Y:S01]  /*0b30*/  MUFU.EX2 R23, R23 ;  /* 0x0000001700177308 */ /* 0x000e220000000800 */
[----:B------:R-:W-:Y:S02]  /*0b40*/  SHF.L.U32 R12, R12, 0x17, RZ ;  /* 0x000000170c0c7819 */ /* 0x000fe400000006ff */
[----:B------:R-:W-:-:S04]  /*0b50*/  FFMA R19, R18, 1.4426950216293334961, -R19 ;  /* 0x3fb8aa3b12137823 */ /* 0x000fc80000000813 */
[----:B------:R-:W-:Y:S01]  /*0b60*/  FFMA R19, R18, 1.925963033500011079e-08, R19 ;  /* 0x32a5706012137823 */ /* 0x000fe20000000013 */
[----:B------:R-:W1:Y:S01]  /*0b70*/  MUFU.EX2 R22, R22 ;  /* 0x0000001600167308 */ /* 0x000e620000000800 */
[----:B------:R-:W-:-:S07]  /*0b80*/  HFMA2 R18, -RZ, RZ, 1.5048828125, 33.21875 ;  /* 0x3e055027ff127431 */ /* 0x000fce00000001ff */
[----:B------:R-:W2:Y:S01]  /*0b90*/  MUFU.EX2 R19, R19 ;  /* 0x0000001300137308 */ /* 0x000ea20000000800 */
[----:B0-----:R-:W-:Y:S01]  /*0ba0*/  FMUL R16, R16, R23 ;  /* 0x0000001710107220 */ /* 0x001fe20000400000 */
[----:B-1----:R-:W-:-:S04]  /*0bb0*/  FMUL R17, R15, R22 ;  /* 0x000000160f117220 */ /* 0x002fc80000400000 */
[----:B------:R-:W-:Y:S01]  /*0bc0*/  FMUL R17, R17, R16 ;  /* 0x0000001011117220 */ /* 0x000fe20000400000 */
[----:B--2---:R-:W-:-:S03]  /*0bd0*/  FMUL R15, R12, R19 ;  /* 0x000000130c0f7220 */ /* 0x004fc60000400000 */
[----:B------:R-:W-:Y:S01]  /*0be0*/  FMUL R14, R17, R14 ;  /* 0x0000000e110e7220 */ /* 0x000fe20000400000 */
[----:B------:R-:W-:-:S04]  /*0bf0*/  FMUL R16, R16, R15 ;  /* 0x0000000f10107220 */ /* 0x000fc80000400000 */
[----:B------:R-:W-:-:S04]  /*0c00*/  FMUL R15, R16, R9 ;  /* 0x00000009100f7220 */ /* 0x000fc80000400000 */
[C---:B------:R-:W-:Y:S01]  /*0c10*/  FADD R12, R14.reuse, R15 ;  /* 0x0000000f0e0c7221 */ /* 0x040fe20000000000 */
[----:B------:R-:W-:-:S03]  /*0c20*/  FMUL R14, R14, R13 ;  /* 0x0000000d0e0e7220 */ /* 0x000fc60000400000 */
[C---:B------:R-:W-:Y:S01]  /*0c30*/  FMUL R17, R12.reuse, 8388608 ;  /* 0x4b0000000c117820 */ /* 0x040fe20000400000 */
[----:B------:R-:W-:Y:S01]  /*0c40*/  FSETP.GEU.AND P0, PT, R12, 1.175494350822287508e-38, PT ;  /* 0x008000000c00780b */ /* 0x000fe20003f0e000 */
[----:B------:R-:W-:-:S03]  /*0c50*/  FFMA R13, R15, R10, R14 ;  /* 0x0000000a0f0d7223 */ /* 0x000fc6000000000e */
[----:B------:R-:W-:-:S04]  /*0c60*/  FSEL R16, R17, R12, !P0 ;  /* 0x0000000c11107208 */ /* 0x000fc80004000000 */
[----:B------:R-:W-:-:S04]  /*0c70*/  IADD3 R17, PT, PT, R16, -0x3f2aaaab, RZ ;  /* 0xc0d5555510117810 */ /* 0x000fc80007ffe0ff */
[----:B------:R-:W-:-:S04]  /*0c80*/  LOP3.LUT R19, R17, 0xff800000, RZ, 0xc0, !PT ;  /* 0xff80000011137812 */ /* 0x000fc800078ec0ff */
[-C--:B------:R-:W-:Y:S02]  /*0c90*/  IADD3 R17, PT, PT, R16, -R19.reuse, RZ ;  /* 0x8000001310117210 */ /* 0x080fe40007ffe0ff */
[----:B------:R-:W-:-:S03]  /*0ca0*/  I2FP.F32.S32 R19, R19 ;  /* 0x0000001300137245 */ /* 0x000fc60000201400 */
[----:B------:R-:W-:-:S04]  /*0cb0*/  FADD R17, R17, -1 ;  /* 0xbf80000011117421 */ /* 0x000fc80000000000 */
[----:B------:R-:W-:-:S04]  /*0cc0*/  FFMA R18, R17, -R18, 0.14084610342979431152 ;  /* 0x3e1039f611127423 */ /* 0x000fc80000000812 */
[----:B------:R-:W-:-:S04]  /*0cd0*/  FFMA R18, R17, R18, -0.12148627638816833496 ;  /* 0xbdf8cdcc11127423 */ /* 0x000fc80000000012 */
[----:B------:R-:W-:-:S04]  /*0ce0*/  FFMA R18, R17, R18, 0.13980610668659210205 ;  /* 0x3e0f295511127423 */ /* 0x000fc80000000012 */
[----:B------:R-:W-:-:S04]  /*0cf0*/  FFMA R18, R17, R18, -0.16684235632419586182 ;  /* 0xbe2ad8b911127423 */ /* 0x000fc80000000012 */
[----:B------:R-:W-:-:S04]  /*0d00*/  FFMA R18, R17, R18, 0.20012299716472625732 ;  /* 0x3e4ced0b11127423 */ /* 0x000fc80000000012 */
[----:B------:R-:W-:-:S04]  /*0d10*/  FFMA R18, R17, R18, -0.24999669194221496582 ;  /* 0xbe7fff2211127423 */ /* 0x000fc80000000012 */
[----:B------:R-:W-:-:S04]  /*0d20*/  FFMA R18, R17, R18, 0.33333182334899902344 ;  /* 0x3eaaaa7811127423 */ /* 0x000fc80000000012 */
[C---:B------:R-:W-:Y:S01]  /*0d30*/  FFMA R20, R17.reuse, R18, -0.5 ;  /* 0xbf00000011147423 */ /* 0x040fe20000000012 */
[----:B------:R-:W-:Y:S02]  /*0d40*/  FSEL R18, RZ, -23, P0 ;  /* 0xc1b80000ff127808 */ /* 0x000fe40000000000 */
[----:B------:R-:W-:Y:S01]  /*0d50*/  ISETP.GT.U32.AND P0, PT, R16, 0x7f7fffff, PT ;  /* 0x7f7fffff1000780c */ /* 0x000fe20003f04070 */
[----:B------:R-:W-:Y:S02]  /*0d60*/  FMUL R20, R17, R20 ;  /* 0x0000001411147220 */ /* 0x000fe40000400000 */
[----:B------:R-:W-:Y:S01]  /*0d70*/  FFMA R18, R19, 1.1920928955078125e-07, R18 ;  /* 0x3400000013127823 */ /* 0x000fe20000000012 */
[----:B------:R-:W-:Y:S01]  /*0d80*/  MOV R19, 0x7f800000 ;  /* 0x7f80000000137802 */ /* 0x000fe20000000f00 */
[----:B------:R-:W-:-:S04]  /*0d90*/  FFMA R17, R17, R20, R17 ;  /* 0x0000001411117223 */ /* 0x000fc80000000011 */
[----:B------:R-:W-:-:S04]  /*0da0*/  FFMA R17, R18, 0.69314718246459960938, R17 ;  /* 0x3f31721812117823 */ /* 0x000fc80000000011 */
[C---:B------:R-:W-:Y:S01]  /*0db0*/  @P0 FFMA R17, R16.reuse, R19, +INF ;  /* 0x7f80000010110423 */ /* 0x040fe20000000013 */
[----:B------:R-:W-:-:S04]  /*0dc0*/  FSETP.NEU.AND P0, PT, R16, RZ, PT ;  /* 0x000000ff1000720b */ /* 0x000fc80003f0d000 */
[----:B------:R-:W-:-:S05]  /*0dd0*/  FSEL R17, R17, -INF , P0 ;  /* 0xff80000011117808 */ /* 0x000fca0000000000 */
[----:B------:R-:W-:Y:S01]  /*0de0*/  FADD R10, -R17, R10 ;  /* 0x0000000a110a7221 */ /* 0x000fe20000000100 */
[----:B------:R-:W-:-:S03]  /*0df0*/  FFMA R13, -R12, R17, R13 ;  /* 0x000000110c0d7223 */ /* 0x000fc6000000010d */
[----:B------:R-:W-:-:S07]  /*0e00*/  FMUL R15, R15, R10 ;  /* 0x0000000a0f0f7220 */ /* 0x000fce0000400000 */
.L_x_14:
[----:B------:R-:W0:Y:S01]  /*0e10*/  LDCU UR5, c[0x0][0x3d4] ;  /* 0x00007a80ff0577ac */ /* 0x000e220008000800 */
[----:B------:R-:W-:Y:S01]  /*0e20*/  BSSY.RECONVERGENT B0, `(.L_x_16) ;  /* 0x000000e000007945 */ /* 0x000fe20003800200 */
[----:B0-----:R-:W-:-:S13]  /*0e30*/  ISETP.GE.AND P0, PT, R11, UR5, PT ;  /* 0x000000050b007c0c */ /* 0x001fda000bf06270 */
[----:B------:R-:W-:Y:S05]  /*0e40*/  @P0 BRA `(.L_x_17) ;  /* 0x00000000002c0947 */ /* 0x000fea0003800000 */
[----:B------:R-:W0:Y:S01]  /*0e50*/  LDCU.64 UR10, c[0x0][0x3a0] ;  /* 0x00007400ff0a77ac */ /* 0x000e220008000a00 */
[----:B------:R-:W-:Y:S01]  /*0e60*/  SHF.R.S32.HI R12, RZ, 0x1f, R11 ;  /* 0x0000001fff0c7819 */ /* 0x000fe2000001140b */
[-C--:B------:R-:W-:Y:S01]  /*0e70*/  FMUL R17, R13, R0.reuse ;  /* 0x000000000d117220 */ /* 0x080fe20000400000 */
[----:B------:R-:W-:Y:S01]  /*0e80*/  IADD3 R10, P0, PT, R7, R11, RZ ;  /* 0x0000000b070a7210 */ /* 0x000fe20007f1e0ff */
[----:B------:R-:W-:-:S03]  /*0e90*/  FMUL R15, R15, R0 ;  /* 0x000000000f0f7220 */ /* 0x000fc60000400000 */
[----:B------:R-:W-:Y:S02]  /*0ea0*/  LEA.HI.X.SX32 R19, R7, R12, 0x1, P0 ;  /* 0x0000000c07137211 */ /* 0x000fe400000f0eff */
[----:B0-----:R-:W-:-:S04]  /*0eb0*/  LEA R12, P0, R10, UR10, 0x2 ;  /* 0x0000000a0a0c7c11 */ /* 0x001fc8000f8010ff */
[----:B------:R-:W-:Y:S01]  /*0ec0*/  LEA.HI.X R13, R10, UR11, R19, 0x2, P0 ;  /* 0x0000000b0a0d7c11 */ /* 0x000fe200080f1413 */
[----:B------:R-:W-:-:S04]  /*0ed0*/  IMAD.WIDE R10, R11, 0x4, R2 ;  /* 0x000000040b0a7825 */ /* 0x000fc800078e0202 */
[----:B------:R0:W-:Y:S04]  /*0ee0*/  STG.E desc[UR8][R12.64], R17 ;  /* 0x000000110c007986 */ /* 0x0001e8000c101908 */
[----:B------:R0:W-:Y:S02]  /*0ef0*/  STG.E desc[UR8][R10.64], R15 ;  /* 0x0000000f0a007986 */ /* 0x0001e4000c101908 */
.L_x_17:
[----:B------:R-:W-:Y:S05]  /*0f00*/  BSYNC.RECONVERGENT B0 ;  /* 0x0000000000007941 */ /* 0x000fea0003800200 */
.L_x_16:
[----:B------:R-:W-:Y:S06]  /*0f10*/  BAR.SYNC.DEFER_BLOCKING 0x0 ;  /* 0x0000000000007b1d */ /* 0x000fec0000010000 */
[----:B------:R-:W-:Y:S05]  /*0f20*/  BRA.U !UP1, `(.L_x_18) ;  /* 0xfffffff509247547 */ /* 0x000fea000b83ffff */
[----:B------:R-:W-:Y:S05]  /*0f30*/  EXIT ;  /* 0x000000000000794d */ /* 0x000fea0003800000 */
        .weak           $__internal_0_$__cuda_sm20_rcp_rn_f32_slowpath
        .type           $__internal_0_$__cuda_sm20_rcp_rn_f32_slowpath,@function
        .size           $__internal_0_$__cuda_sm20_rcp_rn_f32_slowpath,(.L_x_23 - $__internal_0_$__cuda_sm20_rcp_rn_f32_slowpath)
$__internal_0_$__cuda_sm20_rcp_rn_f32_slowpath:
[----:B------:R-:W-:-:S04]  /*0f40*/  SHF.L.U32 R7, R0, 0x1, RZ ;  /* 0x0000000100077819 */ /* 0x000fc800000006ff */
[----:B------:R-:W-:-:S04]  /*0f50*/  SHF.R.U32.HI R7, RZ, 0x18, R7 ;  /* 0x00000018ff077819 */ /* 0x000fc80000011607 */
[----:B------:R-:W-:-:S13]  /*0f60*/  ISETP.NE.U32.AND P0, PT, R7, RZ, PT ;  /* 0x000000ff0700720c */ /* 0x000fda0003f05070 */
[----:B------:R-:W-:Y:S05]  /*0f70*/  @P0 BRA `(.L_x_19) ;  /* 0x00000000002c0947 */ /* 0x000fea0003800000 */
[----:B------:R-:W-:-:S04]  /*0f80*/  SHF.L.U32 R7, R0, 0x1, RZ ;  /* 0x0000000100077819 */ /* 0x000fc800000006ff */
[----:B------:R-:W-:-:S13]  /*0f90*/  ISETP.NE.AND P0, PT, R7, RZ, PT ;  /* 0x000000ff0700720c */ /* 0x000fda0003f05270 */
[----:B------:R2:W3:Y:S01]  /*0fa0*/  @!P0 MUFU.RCP R7, R0 ;  /* 0x0000000000078308 */ /* 0x0004e20000001000 */
[----:B------:R-:W-:Y:S05]  /*0fb0*/  @!P0 BRA `(.L_x_20) ;  /* 0x0000000000a48947 */ /* 0x000fea0003800000 */
[----:B------:R-:W-:-:S04]  /*0fc0*/  FFMA R9, R0, 1.84467440737095516160e+19, RZ ;  /* 0x5f80000000097823 */ /* 0x000fc800000000ff */
[----:B--2---:R-:W3:Y:S02]  /*0fd0*/  MUFU.RCP R0, R9 ;  /* 0x0000000900007308 */ /* 0x004ee40000001000 */
[----:B---3--:R-:W-:-:S04]  /*0fe0*/  FFMA R7, R9, R0, -1 ;  /* 0xbf80000009077423 */ /* 0x008fc80000000000 */
[----:B------:R-:W-:-:S04]  /*0ff0*/  FADD.FTZ R7, -R7, -RZ ;  /* 0x800000ff07077221 */ /* 0x000fc80000010100 */
[----:B------:R-:W-:-:S04]  /*1000*/  FFMA R0, R0, R7, R0 ;  /* 0x0000000700007223 */ /* 0x000fc80000000000 */
[----:B------:R-:W-:Y:S01]  /*1010*/  FFMA R7, R0, 1.84467440737095516160e+19, RZ ;  /* 0x5f80000000077823 */ /* 0x000fe200000000ff */
[----:B------:R-:W-:Y:S06]  /*1020*/  BRA `(.L_x_20) ;  /* 0x0000000000887947 */ /* 0x000fec0003800000 */
.L_x_19:
[----:B------:R-:W-:-:S04]  /*1030*/  IADD3 R9, PT, PT, R7, -0xfd, RZ ;  /* 0xffffff0307097810 */ /* 0x000fc80007ffe0ff */
[----:B------:R-:W-:-:S13]  /*1040*/  ISETP.GT.U32.AND P0, PT, R9, 0x1, PT ;  /* 0x000000010900780c */ /* 0x000fda0003f04070 */
[----:B------:R-:W-:Y:S05]  /*1050*/  @P0 BRA `(.L_x_21) ;  /* 0x0000000000780947 */ /* 0x000fea0003800000 */
[----:B------:R-:W-:Y:S01]  /*1060*/  LOP3.LUT R11, R0, 0x7fffff, RZ, 0xc0, !PT ;  /* 0x007fffff000b7812 */ /* 0x000fe200078ec0ff */
[----:B------:R-:W-:Y:S01]  /*1070*/  HFMA2 R16, -RZ, RZ, 0, 1.78813934326171875e-07 ;  /* 0x00000003ff107431 */ /* 0x000fe200000001ff */
[----:B------:R-:W-:Y:S02]  /*1080*/  IADD3 R7, PT, PT, R7, -0xfc, RZ ;  /* 0xffffff0407077810 */ /* 0x000fe40007ffe0ff */
[----:B------:R-:W-:-:S04]  /*1090*/  LOP3.LUT R11, R11, 0x3f800000, RZ, 0xfc, !PT ;  /* 0x3f8000000b0b7812 */ /* 0x000fc800078efcff */
[----:B------:R-:W0:Y:S01]  /*10a0*/  MUFU.RCP R12, R11 ;  /* 0x0000000b000c7308 */ /* 0x000e220000001000 */
[----:B------:R-:W-:Y:S01]  /*10b0*/  SHF.L.U32 R15, R16, R9, RZ ;  /* 0x00000009100f7219 */ /* 0x000fe200000006ff */
[----:B0-----:R-:W-:-:S04]  /*10c0*/  FFMA R13, R11, R12, -1 ;  /* 0xbf8000000b0d7423 */ /* 0x001fc8000000000c */
[----:B------:R-:W-:-:S04]  /*10d0*/  FADD.FTZ R13, -R13, -RZ ;  /* 0x800000ff0d0d7221 */ /* 0x000fc80000010100 */
[CCC-:B------:R-:W-:Y:S01]  /*10e0*/  FFMA.RM R14, R12.reuse, R13.reuse, R12.reuse ;  /* 0x0000000d0c0e7223 */ /* 0x1c0fe2000000400c */
[----:B------:R-:W-:-:S04]  /*10f0*/  FFMA.RP R13, R12, R13, R12 ;  /* 0x0000000d0c0d7223 */ /* 0x000fc8000000800c */
[C---:B------:R-:W-:Y:S02]  /*1100*/  LOP3.LUT R12, R14.reuse, 0x7fffff, RZ, 0xc0, !PT ;  /* 0x007fffff0e0c7812 */ /* 0x040fe400078ec0ff */
[----:B------:R-:W-:Y:S02]  /*1110*/  FSETP.NEU.FTZ.AND P0, PT, R14, R13, PT ;  /* 0x0000000d0e00720b */ /* 0x000fe40003f1d000 */
[----:B------:R-:W-:Y:S02]  /*1120*/  LOP3.LUT R12, R12, 0x800000, RZ, 0xfc, !PT ;  /* 0x008000000c0c7812 */ /* 0x000fe400078efcff */
[----:B------:R-:W-:Y:S02]  /*1130*/  SEL R13, RZ, 0xffffffff, !P0 ;  /* 0xffffffffff0d7807 */ /* 0x000fe40004000000 */
[----:B------:R-:W-:Y:S02]  /*1140*/  LOP3.LUT R14, R15, R12, RZ, 0xc0, !PT ;  /* 0x0000000c0f0e7212 */ /* 0x000fe400078ec0ff */
[----:B------:R-:W-:-:S02]  /*1150*/  IADD3 R13, PT, PT, -R13, RZ, RZ ;  /* 0x000000ff0d0d7210 */ /* 0x000fc40007ffe1ff */
[-C--:B------:R-:W-:Y:S02]  /*1160*/  SHF.R.U32.HI R14, RZ, R9.reuse, R14 ;  /* 0x00000009ff0e7219 */ /* 0x080fe4000001160e */
[--C-:B------:R-:W-:Y:S02]  /*1170*/  LOP3.LUT P1, RZ, R13, R9, R12.reuse, 0xf8, !PT ;  /* 0x000000090dff7212 */ /* 0x100fe4000782f80c */
[C---:B------:R-:W-:Y:S02]  /*1180*/  LOP3.LUT P0, RZ, R14.reuse, 0x1, RZ, 0xc0, !PT ;  /* 0x000000010eff7812 */ /* 0x040fe4000780c0ff */
[----:B------:R-:W-:Y:S02]  /*1190*/  LOP3.LUT P2, RZ, R14, 0x2, RZ, 0xc0, !PT ;  /* 0x000000020eff7812 */ /* 0x000fe4000784c0ff */
[----:B------:R-:W-:Y:S02]  /*11a0*/  SHF.R.U32.HI R7, RZ, R7, R12 ;  /* 0x00000007ff077219 */ /* 0x000fe4000001160c */
[----:B------:R-:W-:-:S02]  /*11b0*/  PLOP3.LUT P0, PT, P0, P1, P2, 0xe0, 0x0 ;  /* 0x000000000000781c */ /* 0x000fc40000703c20 */
[----:B------:R-:W-:Y:S02]  /*11c0*/  LOP3.LUT P1, RZ, R0, 0x7fffff, RZ, 0xc0, !PT ;  /* 0x007fffff00ff7812 */ /* 0x000fe4000782c0ff */
[----:B------:R-:W-:-:S04]  /*11d0*/  SEL R9, RZ, 0x1, !P0 ;  /* 0x00000001ff097807 */ /* 0x000fc80004000000 */
[----:B------:R-:W-:-:S04]  /*11e0*/  IADD3 R9, PT, PT, -R9, RZ, RZ ;  /* 0x000000ff09097210 */ /* 0x000fc80007ffe1ff */
[----:B------:R-:W-:-:S13]  /*11f0*/  ISETP.GE.AND P0, PT, R9, RZ, PT ;  /* 0x000000ff0900720c */ /* 0x000fda0003f06270 */
[----:B------:R-:W-:-:S04]  /*1200*/  @!P0 IADD3 R7, PT, PT, R7, 0x1, RZ ;  /* 0x0000000107078810 */ /* 0x000fc80007ffe0ff */
[----:B------:R-:W-:-:S04]  /*1210*/  @!P1 SHF.L.U32 R7, R7, 0x1, RZ ;  /* 0x0000000107079819 */ /* 0x000fc800000006ff */
[----:B------:R-:W-:Y:S01]  /*1220*/  LOP3.LUT R7, R7, 0x80000000, R0, 0xf8, !PT ;  /* 0x8000000007077812 */ /* 0x000fe200078ef800 */
[----:B------:R-:W-:Y:S06]  /*1230*/  BRA `(.L_x_20) ;  /* 0x0000000000047947 */ /* 0x000fec0003800000 */
.L_x_21:
[----:B------:R0:W1:Y:S02]  /*1240*/  MUFU.RCP R7, R0 ;  /* 0x0000000000077308 */ /* 0x0000640000001000 */
.L_x_20:
[----:B------:R-:W-:-:S04]  /*1250*/  MOV R11, 0x0 ;  /* 0x00000000000b7802 */ /* 0x000fc80000000f00 */
[----:B0123--:R-:W-:Y:S05]  /*1260*/  RET.REL.NODEC R10 `(_Z10jsd_kernelPKfiS0_iPfiS1_iPKifiiib) ;  /* 0xffffffec0a647950 */ /* 0x00ffea0003c3ffff */
.L_x_22:
        /* <DEDUP_REMOVED lines=9> */
.L_x_23:


//--------------------- .nv.shared._Z17reduce_sum_kernelPKfPfi --------------------------
	.section	.nv.shared._Z17reduce_sum_kernelPKfPfi,"aw",@nobits
	.sectionflags	@""
	.align	16
	.zero		1024


//--------------------- .nv.shared.reserved.0     --------------------------
	.section	.nv.shared.reserved.0,"aw",@nobits
	.weak		__nv_reservedSMEM_offset_0_alias
	.size		__nv_reservedSMEM_offset_0_alias, 0, 64
	.other		__nv_reservedSMEM_offset_0_alias,@"STO_CUDA_RESERVED_SHARED STV_DEFAULT"
__nv_reservedSMEM_offset_0_alias:
	.zero		0
	.zero		64


//--------------------- .nv.shared._Z19jsd_backward_kernelPKfPffi --------------------------
	.section	.nv.shared._Z19jsd_backward_kernelPKfPffi,"aw",@nobits
	.sectionflags	@""
	.align	16
	.zero		1024


//--------------------- .nv.shared._Z10jsd_kernelPKfiS0_iPfiS1_iPKifiiib --------------------------
	.section	.nv.shared._Z10jsd_kernelPKfiS0_iPfiS1_iPKifiiib,"aw",@nobits
	.sectionflags	@""
	.align	16
	.zero		1024


//--------------------- .nv.constant0._Z17reduce_sum_kernelPKfPfi --------------------------
	.section	.nv.constant0._Z17reduce_sum_kernelPKfPfi,"a",@progbits
	.sectionflags	@""
	.align	4
.nv.constant0._Z17reduce_sum_kernelPKfPfi:
	.zero		916


//--------------------- .nv.constant0._Z19jsd_backward_kernelPKfPffi --------------------------
	.section	.nv.constant0._Z19jsd_backward_kernelPKfPffi,"a",@progbits
	.sectionflags	@""
	.align	4
.nv.constant0._Z19jsd_backward_kernelPKfPffi:
	.zero		920


//--------------------- .nv.constant0._Z10jsd_kernelPKfiS0_iPfiS1_iPKifiiib --------------------------
	.section	.nv.constant0._Z10jsd_kernelPKfiS0_iPfiS1_iPKifiiib,"a",@progbits
	.sectionflags	@""
	.align	4
.nv.constant0._Z10jsd_kernelPKfiS0_iPfiS1_iPKifiiib:
	.zero		985


//--------------------- SYMBOLS --------------------------

	.type		.nv.reservedSmem.offset0,@object
	.size		.nv.reservedSmem.offset0,0x4
	.type		.nv.reservedSmem.cap,@object
	.size		.nv.reservedSmem.cap,0x4
